// auto-generated by cutlass_sweep.gemm — config: {"arch": "sm_100", "cluster_m": 1, "cluster_n": 2, "dtype": "e4m3", "stages": 3, "tile_k": 64, "tile_m": 64, "tile_n": 256}
#include "cutlass/cutlass.h"
#include "cutlass/gemm/collective/collective_builder.hpp"
#include "cutlass/gemm/device/gemm_universal_adapter.h"
#include "cutlass/gemm/kernel/gemm_universal.hpp"
#include "cutlass/epilogue/collective/collective_builder.hpp"

using ElemA = cutlass::float_e4m3_t;
using ElemB = cutlass::float_e4m3_t;
using ElemCD = cutlass::float_e4m3_t;
using Acc  = float;
using TileShape    = cute::Shape<cute::_64, cute::_256, cute::_64>;
using ClusterShape = cute::Shape<cute::_1, cute::_2, cute::_1>;

using CollectiveEpilogue = typename cutlass::epilogue::collective::CollectiveBuilder<
    cutlass::arch::Sm100, cutlass::arch::OpClassTensorOp,
    TileShape, ClusterShape,
    cutlass::epilogue::collective::EpilogueTileAuto,
    Acc, Acc,
    ElemCD, cutlass::layout::RowMajor, 128 / cutlass::sizeof_bits<ElemCD>::value,
    ElemCD, cutlass::layout::RowMajor, 128 / cutlass::sizeof_bits<ElemCD>::value,
    cutlass::epilogue::collective::EpilogueScheduleAuto
  >::CollectiveOp;

using CollectiveMainloop = typename cutlass::gemm::collective::CollectiveBuilder<
    cutlass::arch::Sm100, cutlass::arch::OpClassTensorOp,
    ElemA, cutlass::layout::RowMajor, 128 / cutlass::sizeof_bits<ElemA>::value,
    ElemB, cutlass::layout::ColumnMajor, 128 / cutlass::sizeof_bits<ElemB>::value,
    Acc,
    TileShape, ClusterShape,
    cutlass::gemm::collective::StageCount<3>,
    cutlass::gemm::collective::KernelScheduleAuto
  >::CollectiveOp;

using GemmKernel = cutlass::gemm::kernel::GemmUniversal<
    cute::Shape<int,int,int,int>,
    CollectiveMainloop,
    CollectiveEpilogue
>;
using Gemm = cutlass::gemm::device::GemmUniversalAdapter<GemmKernel>;

// Force the device kernel symbol into the cubin without needing a host main.
auto* _anchor = &cutlass::device_kernel<GemmKernel>;


// ===== COMPILED SASS (sm_100a) =====

	.target	sm_100a

	.elftype	@"ET_EXEC"


//--------------------- .note.nv.tkinfo           --------------------------
	.section	.note.nv.tkinfo,"",@"SHT_NOTE"
	.sectionflags	@"SHF_NOTE_NV_TKINFO"
	.tkinfo
        /*0018*/ 	.word	0x00000002
        /*0030*/ 	.string	""
        /*0030*/ 	.string	"ptxas"
        /*0030*/ 	.string	"Cuda compilation tools, release 13.0, V13.0.88"
        /*0030*/ 	.string	"Build cuda_13.0.r13.0/compiler.36424714_0"
        /*0030*/ 	.string	"-arch sm_100a -m 64 "



//--------------------- .note.nv.cuinfo           --------------------------
	.section	.note.nv.cuinfo,"",@"SHT_NOTE"
	.sectionflags	@"SHF_NOTE_NV_CUINFO"
        /*0018*/ 	.short	0x0002
        /*001a*/ 	.short	0x0064
        /*001c*/ 	.short	0x0082
	.zero		2


//--------------------- .nv.info                  --------------------------
	.section	.nv.info,"",@"SHT_CUDA_INFO"
	.align	4


	//----- nvinfo : EIATTR_REGCOUNT
	.align		4
        /*0000*/ 	.byte	0x04, 0x2f
        /*0002*/ 	.short	(.L_20 - .L_19)
	.align		4
.L_19:
        /*0004*/ 	.word	index@(_ZN7cutlass13device_kernelINS_4gemm6kernel13GemmUniversalIN4cute5tupleIJiiiiEEENS1_10collective13CollectiveMmaINS1_35MainloopSm100TmaUmmaWarpSpecializedILi3ELi2ELi4ENS5_IJNS4_1CILi1EEENSA_ILi2EEESB_EEEEENS5_IJNSA_ILi64EEENSA_ILi256EEESF_EEENS_12float_e4m3_tENS5_IJlSB_lEEESI_SJ_NS4_8TiledMMAINS4_8MMA_AtomIJNS4_10MMA_TraitsINS4_19SM100_MMA_F8F6F4_SSEJSI_SI_fSF_SG_NS4_17integral_constantINS4_4UMMA5MajorELSQ_0EEESR_NSO_INSP_7ScaleInELSS_0EEEST_EEEEEENS4_6LayoutINS5_IJSB_SB_SB_EEENS5_IJNSA_ILi0EEESY_SY_EEEEENS5_IJNS4_10UnderscoreES11_S11_EEEEENS4_23SM90_TMA_LOAD_MULTICASTENS4_14ComposedLayoutINS4_7SwizzleILi2ELi4ELi3EEENS4_18smem_ptr_flag_bitsILi8EEENSW_INS5_IJNSA_ILi8EEESF_EEENS5_IJSF_SB_EEEEEEEvNS4_8identityENS4_13SM90_TMA_LOADES1E_vS1F_EENS_8epilogue10collective18CollectiveEpilogueINS1I_23Sm100TmaWarpSpecializedILi4ELi2ELi32ELb0ELb0EEEJSH_NS5_IJNSW_ISF_SB_EES1N_EEESI_SJ_SI_SJ_NS1I_6fusion15FusionCallbacksIS1M_NS1P_17LinearCombinationISI_fSI_fLNS_15FloatRoundStyleE2EEESH_S1O_JEEENS4_5SM1004TMEM4LOAD26SM100_TMEM_LOAD_16dp32b32xES1G_S1E_NS4_39AutoVectorizingCopyWithAssumedAlignmentILi128EEENS4_14SM90_TMA_STOREES1E_S20_S20_EEEvvEEEEvNT_6ParamsE)
        /*0008*/ 	.word	0x00000075


	//----- nvinfo : EIATTR_FRAME_SIZE
	.align		4
.L_20:
        /*000c*/ 	.byte	0x04, 0x11
        /*000e*/ 	.short	(.L_22 - .L_21)
	.align		4
.L_21:
        /*0010*/ 	.word	index@($__internal_2_$__cuda_sm10x_tcgen05_guardrail_trap_unallocated_columns_being_dealloced)
        /*0014*/ 	.word	0x00000000


	//----- nvinfo : EIATTR_FRAME_SIZE
	.align		4
.L_22:
        /*0018*/ 	.byte	0x04, 0x11
        /*001a*/ 	.short	(.L_24 - .L_23)
	.align		4
.L_23:
        /*001c*/ 	.word	index@($__internal_1_$__cuda_sm10x_tcgen05_guardrail_trap_phase_invalid_during_alloc)
        /*0020*/ 	.word	0x00000000


	//----- nvinfo : EIATTR_FRAME_SIZE
	.align		4
.L_24:
        /*0024*/ 	.byte	0x04, 0x11
        /*0026*/ 	.short	(.L_26 - .L_25)
	.align		4
.L_25:
        /*0028*/ 	.word	index@($__internal_0_$__cuda_sm10x_tcgen05_guardrail_trap_col_being_dealloced_not_returned_by_alloc)
        /*002c*/ 	.word	0x00000000


	//----- nvinfo : EIATTR_FRAME_SIZE
	.align		4
.L_26:
        /*0030*/ 	.byte	0x04, 0x11
        /*0032*/ 	.short	(.L_28 - .L_27)
	.align		4
.L_27:
        /*0034*/ 	.word	index@(_ZN7cutlass13device_kernelINS_4gemm6kernel13GemmUniversalIN4cute5tupleIJiiiiEEENS1_10collective13CollectiveMmaINS1_35MainloopSm100TmaUmmaWarpSpecializedILi3ELi2ELi4ENS5_IJNS4_1CILi1EEENSA_ILi2EEESB_EEEEENS5_IJNSA_ILi64EEENSA_ILi256EEESF_EEENS_12float_e4m3_tENS5_IJlSB_lEEESI_SJ_NS4_8TiledMMAINS4_8MMA_AtomIJNS4_10MMA_TraitsINS4_19SM100_MMA_F8F6F4_SSEJSI_SI_fSF_SG_NS4_17integral_constantINS4_4UMMA5MajorELSQ_0EEESR_NSO_INSP_7ScaleInELSS_0EEEST_EEEEEENS4_6LayoutINS5_IJSB_SB_SB_EEENS5_IJNSA_ILi0EEESY_SY_EEEEENS5_IJNS4_10UnderscoreES11_S11_EEEEENS4_23SM90_TMA_LOAD_MULTICASTENS4_14ComposedLayoutINS4_7SwizzleILi2ELi4ELi3EEENS4_18smem_ptr_flag_bitsILi8EEENSW_INS5_IJNSA_ILi8EEESF_EEENS5_IJSF_SB_EEEEEEEvNS4_8identityENS4_13SM90_TMA_LOADES1E_vS1F_EENS_8epilogue10collective18CollectiveEpilogueINS1I_23Sm100TmaWarpSpecializedILi4ELi2ELi32ELb0ELb0EEEJSH_NS5_IJNSW_ISF_SB_EES1N_EEESI_SJ_SI_SJ_NS1I_6fusion15FusionCallbacksIS1M_NS1P_17LinearCombinationISI_fSI_fLNS_15FloatRoundStyleE2EEESH_S1O_JEEENS4_5SM1004TMEM4LOAD26SM100_TMEM_LOAD_16dp32b32xES1G_S1E_NS4_39AutoVectorizingCopyWithAssumedAlignmentILi128EEENS4_14SM90_TMA_STOREES1E_S20_S20_EEEvvEEEEvNT_6ParamsE)
        /*0038*/ 	.word	0x00000000


	//----- nvinfo : EIATTR_MIN_STACK_SIZE
	.align		4
.L_28:
        /*003c*/ 	.byte	0x04, 0x12
        /*003e*/ 	.short	(.L_30 - .L_29)
	.align		4
.L_29:
        /*0040*/ 	.word	index@(_ZN7cutlass13device_kernelINS_4gemm6kernel13GemmUniversalIN4cute5tupleIJiiiiEEENS1_10collective13CollectiveMmaINS1_35MainloopSm100TmaUmmaWarpSpecializedILi3ELi2ELi4ENS5_IJNS4_1CILi1EEENSA_ILi2EEESB_EEEEENS5_IJNSA_ILi64EEENSA_ILi256EEESF_EEENS_12float_e4m3_tENS5_IJlSB_lEEESI_SJ_NS4_8TiledMMAINS4_8MMA_AtomIJNS4_10MMA_TraitsINS4_19SM100_MMA_F8F6F4_SSEJSI_SI_fSF_SG_NS4_17integral_constantINS4_4UMMA5MajorELSQ_0EEESR_NSO_INSP_7ScaleInELSS_0EEEST_EEEEEENS4_6LayoutINS5_IJSB_SB_SB_EEENS5_IJNSA_ILi0EEESY_SY_EEEEENS5_IJNS4_10UnderscoreES11_S11_EEEEENS4_23SM90_TMA_LOAD_MULTICASTENS4_14ComposedLayoutINS4_7SwizzleILi2ELi4ELi3EEENS4_18smem_ptr_flag_bitsILi8EEENSW_INS5_IJNSA_ILi8EEESF_EEENS5_IJSF_SB_EEEEEEEvNS4_8identityENS4_13SM90_TMA_LOADES1E_vS1F_EENS_8epilogue10collective18CollectiveEpilogueINS1I_23Sm100TmaWarpSpecializedILi4ELi2ELi32ELb0ELb0EEEJSH_NS5_IJNSW_ISF_SB_EES1N_EEESI_SJ_SI_SJ_NS1I_6fusion15FusionCallbacksIS1M_NS1P_17LinearCombinationISI_fSI_fLNS_15FloatRoundStyleE2EEESH_S1O_JEEENS4_5SM1004TMEM4LOAD26SM100_TMEM_LOAD_16dp32b32xES1G_S1E_NS4_39AutoVectorizingCopyWithAssumedAlignmentILi128EEENS4_14SM90_TMA_STOREES1E_S20_S20_EEEvvEEEEvNT_6ParamsE)
        /*0044*/ 	.word	0x00000000
.L_30:


//--------------------- .nv.compat                --------------------------
	.section	.nv.compat,"",@"SHT_CUDA_COMPAT_INFO"
	.align	4
        /*0000*/ 	.byte	0x02, 0x09, 0x01, 0x00, 0x02, 0x02, 0x02, 0x00, 0x02, 0x05, 0x05, 0x00, 0x03, 0x07, 0x01, 0x01
        /*0010*/ 	.byte	0x02, 0x03, 0x01, 0x00, 0x02, 0x06, 0x01, 0x00, 0x04, 0x0b, 0x08, 0x00, 0x09, 0x00, 0x00, 0x00
        /*0020*/ 	.byte	0x00, 0x00, 0x00, 0x00


//--------------------- .nv.info._ZN7cutlass13device_kernelINS_4gemm6kernel13GemmUniversalIN4cute5tupleIJiiiiEEENS1_10collective13CollectiveMmaINS1_35MainloopSm100TmaUmmaWarpSpecializedILi3ELi2ELi4ENS5_IJNS4_1CILi1EEENSA_ILi2EEESB_EEEEENS5_IJNSA_ILi64EEENSA_ILi256EEESF_EEENS_12float_e4m3_tENS5_IJlSB_lEEESI_SJ_NS4_8TiledMMAINS4_8MMA_AtomIJNS4_10MMA_TraitsINS4_19SM100_MMA_F8F6F4_SSEJSI_SI_fSF_SG_NS4_17integral_constantINS4_4UMMA5MajorELSQ_0EEESR_NSO_INSP_7ScaleInELSS_0EEEST_EEEEEENS4_6LayoutINS5_IJSB_SB_SB_EEENS5_IJNSA_ILi0EEESY_SY_EEEEENS5_IJNS4_10UnderscoreES11_S11_EEEEENS4_23SM90_TMA_LOAD_MULTICASTENS4_14ComposedLayoutINS4_7SwizzleILi2ELi4ELi3EEENS4_18smem_ptr_flag_bitsILi8EEENSW_INS5_IJNSA_ILi8EEESF_EEENS5_IJSF_SB_EEEEEEEvNS4_8identityENS4_13SM90_TMA_LOADES1E_vS1F_EENS_8epilogue10collective18CollectiveEpilogueINS1I_23Sm100TmaWarpSpecializedILi4ELi2ELi32ELb0ELb0EEEJSH_NS5_IJNSW_ISF_SB_EES1N_EEESI_SJ_SI_SJ_NS1I_6fusion15FusionCallbacksIS1M_NS1P_17LinearCombinationISI_fSI_fLNS_15FloatRoundStyleE2EEESH_S1O_JEEENS4_5SM1004TMEM4LOAD26SM100_TMEM_LOAD_16dp32b32xES1G_S1E_NS4_39AutoVectorizingCopyWithAssumedAlignmentILi128EEENS4_14SM90_TMA_STOREES1E_S20_S20_EEEvvEEEEvNT_6ParamsE --------------------------
	.section	.nv.info._ZN7cutlass13device_kernelINS_4gemm6kernel13GemmUniversalIN4cute5tupleIJiiiiEEENS1_10collective13CollectiveMmaINS1_35MainloopSm100TmaUmmaWarpSpecializedILi3ELi2ELi4ENS5_IJNS4_1CILi1EEENSA_ILi2EEESB_EEEEENS5_IJNSA_ILi64EEENSA_ILi256EEESF_EEENS_12float_e4m3_tENS5_IJlSB_lEEESI_SJ_NS4_8TiledMMAINS4_8MMA_AtomIJNS4_10MMA_TraitsINS4_19SM100_MMA_F8F6F4_SSEJSI_SI_fSF_SG_NS4_17integral_constantINS4_4UMMA5MajorELSQ_0EEESR_NSO_INSP_7ScaleInELSS_0EEEST_EEEEEENS4_6LayoutINS5_IJSB_SB_SB_EEENS5_IJNSA_ILi0EEESY_SY_EEEEENS5_IJNS4_10UnderscoreES11_S11_EEEEENS4_23SM90_TMA_LOAD_MULTICASTENS4_14ComposedLayoutINS4_7SwizzleILi2ELi4ELi3EEENS4_18smem_ptr_flag_bitsILi8EEENSW_INS5_IJNSA_ILi8EEESF_EEENS5_IJSF_SB_EEEEEEEvNS4_8identityENS4_13SM90_TMA_LOADES1E_vS1F_EENS_8epilogue10collective18CollectiveEpilogueINS1I_23Sm100TmaWarpSpecializedILi4ELi2ELi32ELb0ELb0EEEJSH_NS5_IJNSW_ISF_SB_EES1N_EEESI_SJ_SI_SJ_NS1I_6fusion15FusionCallbacksIS1M_NS1P_17LinearCombinationISI_fSI_fLNS_15FloatRoundStyleE2EEESH_S1O_JEEENS4_5SM1004TMEM4LOAD26SM100_TMEM_LOAD_16dp32b32xES1G_S1E_NS4_39AutoVectorizingCopyWithAssumedAlignmentILi128EEENS4_14SM90_TMA_STOREES1E_S20_S20_EEEvvEEEEvNT_6ParamsE,"",@"SHT_CUDA_INFO"
	.sectionflags	@""
	.align	4


	//----- nvinfo : EIATTR_CUDA_API_VERSION
	.align		4
        /*0000*/ 	.byte	0x04, 0x37
        /*0002*/ 	.short	(.L_32 - .L_31)
.L_31:
        /*0004*/ 	.word	0x00000082


	//----- nvinfo : EIATTR_KPARAM_INFO
	.align		4
.L_32:
        /*0008*/ 	.byte	0x04, 0x17
        /*000a*/ 	.short	(.L_34 - .L_33)
.L_33:
        /*000c*/ 	.word	0x00000000
        /*0010*/ 	.short	0x0000
        /*0012*/ 	.short	0x0000
        /*0014*/ 	.byte	0x00, 0xf0, 0x01, 0x20


	//----- nvinfo : EIATTR_AT_ENTRY_FRAGMENTS
	.align		4
.L_34:
        /*0018*/ 	.byte	0x04, 0x4f
        /*001a*/ 	.short	(.L_36 - .L_35)


	//   ....[0]....
.L_35:
        /*001c*/ 	.word	0x00000006


	//----- nvinfo : EIATTR_RESERVED_SMEM_USED
	.align		4
.L_36:
        /*0020*/ 	.byte	0x01, 0x41
	.zero		2


	//----- nvinfo : EIATTR_SPARSE_MMA_MASK
	.align		4
        /*0024*/ 	.byte	0x03, 0x50
        /*0026*/ 	.short	0x0000


	//----- nvinfo : EIATTR_TCGEN05_1CTA_USED
	.align		4
        /*0028*/ 	.byte	0x01, 0x51
	.zero		2


	//----- nvinfo : EIATTR_MAXREG_COUNT
	.align		4
        /*002c*/ 	.byte	0x03, 0x1b
        /*002e*/ 	.short	0x00ff


	//----- nvinfo : EIATTR_NUM_BARRIERS
	.align		4
        /*0030*/ 	.byte	0x02, 0x4c
        /*0032*/ 	.byte	0x07
	.zero		1


	//----- nvinfo : EIATTR_EXTERNS
	.align		4
        /*0034*/ 	.byte	0x04, 0x0f
        /*0036*/ 	.short	(.L_38 - .L_37)


	//   ....[0]....
	.align		4
.L_37:
        /*0038*/ 	.word	index@(__assertfail)


	//----- nvinfo : EIATTR_MERCURY_ISA_VERSION
	.align		4
.L_38:
        /*003c*/ 	.byte	0x03, 0x5f
        /*003e*/ 	.short	0x0101


	//----- nvinfo : EIATTR_INT_WARP_WIDE_INSTR_OFFSETS
	.align		4
        /*0040*/ 	.byte	0x04, 0x31
        /*0042*/ 	.short	(.L_40 - .L_39)


	//   ....[0]....
.L_39:
        /*0044*/ 	.word	0x00003b60


	//   ....[1]....
        /*0048*/ 	.word	0x00003b80


	//   ....[2]....
        /*004c*/ 	.word	0x00003bb0


	//   ....[3]....
        /*0050*/ 	.word	0x00004730


	//   ....[4]....
        /*0054*/ 	.word	0x000047a0


	//   ....[5]....
        /*0058*/ 	.word	0x00004870


	//   ....[6]....
        /*005c*/ 	.word	0x000048f0


	//   ....[7]....
        /*0060*/ 	.word	0x000049e0


	//   ....[8]....
        /*0064*/ 	.word	0x00004a60


	//   ....[9]....
        /*0068*/ 	.word	0x00004b40


	//   ....[10]....
        /*006c*/ 	.word	0x00004bf0


	//----- nvinfo : EIATTR_COOP_GROUP_MASK_REGIDS
	.align		4
.L_40:
        /*0070*/ 	.byte	0x04, 0x29
        /*0072*/ 	.short	(.L_42 - .L_41)


	//   ....[0]....
.L_41:
        /*0074*/ 	.word	0xffffffff


	//   ....[1]....
        /*0078*/ 	.word	0xffffffff


	//   ....[2]....
        /*007c*/ 	.word	0xffffffff


	//   ....[3]....
        /*0080*/ 	.word	0xffffffff


	//   ....[4]....
        /*0084*/ 	.word	0xffffffff


	//   ....[5]....
        /*0088*/ 	.word	0xffffffff


	//   ....[6]....
        /*008c*/ 	.word	0xffffffff


	//   ....[7]....
        /*0090*/ 	.word	0xffffffff


	//   ....[8]....
        /*0094*/ 	.word	0xffffffff


	//   ....[9]....
        /*0098*/ 	.word	0xffffffff


	//   ....[10]....
        /*009c*/ 	.word	0xffffffff


	//   ....[11]....
        /*00a0*/ 	.word	0xffffffff


	//   ....[12]....
        /*00a4*/ 	.word	0xffffffff


	//   ....[13]....
        /*00a8*/ 	.word	0xffffffff


	//----- nvinfo : EIATTR_COOP_GROUP_INSTR_OFFSETS
	.align		4
.L_42:
        /*00ac*/ 	.byte	0x04, 0x28
        /*00ae*/ 	.short	(.L_44 - .L_43)


	//   ....[0]....
.L_43:
        /*00b0*/ 	.word	0x00000080


	//   ....[1]....
        /*00b4*/ 	.word	0x000004f0


	//   ....[2]....
        /*00b8*/ 	.word	0x00000680


	//   ....[3]....
        /*00bc*/ 	.word	0x00000820


	//   ....[4]....
        /*00c0*/ 	.word	0x00000920


	//   ....[5]....
        /*00c4*/ 	.word	0x00000a90


	//   ....[6]....
        /*00c8*/ 	.word	0x00000c30


	//   ....[7]....
        /*00cc*/ 	.word	0x00000de0


	//   ....[8]....
        /*00d0*/ 	.word	0x00001fe0


	//   ....[9]....
        /*00d4*/ 	.word	0x00002e30


	//   ....[10]....
        /*00d8*/ 	.word	0x00003040


	//   ....[11]....
        /*00dc*/ 	.word	0x00003070


	//   ....[12]....
        /*00e0*/ 	.word	0x00003a40


	//   ....[13]....
        /*00e4*/ 	.word	0x00003c70


	//----- nvinfo : EIATTR_VRC_CTA_INIT_COUNT
	.align		4
.L_44:
        /*00e8*/ 	.byte	0x02, 0x4a
        /*00ea*/ 	.byte	0x80
	.zero		1


	//----- nvinfo : EIATTR_SYSCALL_OFFSETS
	.align		4
        /*00ec*/ 	.byte	0x04, 0x46
        /*00ee*/ 	.short	(.L_46 - .L_45)


	//   ....[0]....
.L_45:
        /*00f0*/ 	.word	0x00005880


	//   ....[1]....
        /*00f4*/ 	.word	0x000059c0


	//   ....[2]....
        /*00f8*/ 	.word	0x000061f0


	//   ....[3]....
        /*00fc*/ 	.word	0x00006f80


	//   ....[4]....
        /*0100*/ 	.word	0x00007cd0


	//   ....[5]....
        /*0104*/ 	.word	0x00008a50


	//----- nvinfo : EIATTR_MBARRIER_INSTR_OFFSETS
	.align		4
.L_46:
        /*0108*/ 	.byte	0x04, 0x39
        /*010a*/ 	.short	(.L_48 - .L_47)


	//   ....[0]....
.L_47:
        /*010c*/ 	.word	0x00000610
        /*0110*/ 	.word	0x000000ff
        /*0114*/ 	.word	0x00000000
        /*0118*/ 	.short	0x0100
        /*011a*/ 	.byte	0x04
	.zero		1


	//   ....[1]....
        /*011c*/ 	.word	0x00000620
        /*0120*/ 	.word	0x000000ff
        /*0124*/ 	.word	0x00000018
        /*0128*/ 	.short	0x0100
        /*012a*/ 	.byte	0x04
	.zero		1


	//   ....[2]....
        /*012c*/ 	.word	0x00000630
        /*0130*/ 	.word	0x000000ff
        /*0134*/ 	.word	0x00000008
        /*0138*/ 	.short	0x0100
        /*013a*/ 	.byte	0x04
	.zero		1


	//   ....[3]....
        /*013c*/ 	.word	0x00000640
        /*0140*/ 	.word	0x000000ff
        /*0144*/ 	.word	0x00000020
        /*0148*/ 	.short	0x0100
        /*014a*/ 	.byte	0x04
	.zero		1


	//   ....[4]....
        /*014c*/ 	.word	0x00000650
        /*0150*/ 	.word	0x000000ff
        /*0154*/ 	.word	0x00000010
        /*0158*/ 	.short	0x0100
        /*015a*/ 	.byte	0x04
	.zero		1


	//   ....[5]....
        /*015c*/ 	.word	0x00000660
        /*0160*/ 	.word	0x000000ff
        /*0164*/ 	.word	0x00000028
        /*0168*/ 	.short	0x0100
        /*016a*/ 	.byte	0x04
	.zero		1


	//   ....[6]....
        /*016c*/ 	.word	0x00000790
        /*0170*/ 	.word	0x000000ff
        /*0174*/ 	.word	0x00000030
        /*0178*/ 	.short	0x0100
        /*017a*/ 	.byte	0x04
	.zero		1


	//   ....[7]....
        /*017c*/ 	.word	0x000007a0
        /*0180*/ 	.word	0x000000ff
        /*0184*/ 	.word	0x00000050
        /*0188*/ 	.short	0x0100
        /*018a*/ 	.byte	0x04
	.zero		1


	//   ....[8]....
        /*018c*/ 	.word	0x000007b0
        /*0190*/ 	.word	0x000000ff
        /*0194*/ 	.word	0x00000038
        /*0198*/ 	.short	0x0100
        /*019a*/ 	.byte	0x04
	.zero		1


	//   ....[9]....
        /*019c*/ 	.word	0x000007c0
        /*01a0*/ 	.word	0x000000ff
        /*01a4*/ 	.word	0x00000058
        /*01a8*/ 	.short	0x0100
        /*01aa*/ 	.byte	0x04
	.zero		1


	//   ....[10]....
        /*01ac*/ 	.word	0x000007d0
        /*01b0*/ 	.word	0x000000ff
        /*01b4*/ 	.word	0x00000040
        /*01b8*/ 	.short	0x0100
        /*01ba*/ 	.byte	0x04
	.zero		1


	//   ....[11]....
        /*01bc*/ 	.word	0x000007e0
        /*01c0*/ 	.word	0x000000ff
        /*01c4*/ 	.word	0x00000060
        /*01c8*/ 	.short	0x0100
        /*01ca*/ 	.byte	0x04
	.zero		1


	//   ....[12]....
        /*01cc*/ 	.word	0x000007f0
        /*01d0*/ 	.word	0x000000ff
        /*01d4*/ 	.word	0x00000048
        /*01d8*/ 	.short	0x0100
        /*01da*/ 	.byte	0x04
	.zero		1


	//   ....[13]....
        /*01dc*/ 	.word	0x00000800
        /*01e0*/ 	.word	0x000000ff
        /*01e4*/ 	.word	0x00000068
        /*01e8*/ 	.short	0x0100
        /*01ea*/ 	.byte	0x04
	.zero		1


	//   ....[14]....
        /*01ec*/ 	.word	0x000008f0
        /*01f0*/ 	.word	0x000000ff
        /*01f4*/ 	.word	0x00000070
        /*01f8*/ 	.short	0x0100
        /*01fa*/ 	.byte	0x06
	.zero		1


	//   ....[15]....
        /*01fc*/ 	.word	0x00000900
        /*0200*/ 	.word	0x000000ff
        /*0204*/ 	.word	0x00000078
        /*0208*/ 	.short	0x0100
        /*020a*/ 	.byte	0x06
	.zero		1


	//   ....[16]....
        /*020c*/ 	.word	0x00000a40
        /*0210*/ 	.word	0x000000ff
        /*0214*/ 	.word	0x00000080
        /*0218*/ 	.short	0x0100
        /*021a*/ 	.byte	0x06
	.zero		1


	//   ....[17]....
        /*021c*/ 	.word	0x00000a50
        /*0220*/ 	.word	0x000000ff
        /*0224*/ 	.word	0x00000090
        /*0228*/ 	.short	0x0100
        /*022a*/ 	.byte	0x06
	.zero		1


	//   ....[18]....
        /*022c*/ 	.word	0x00000a60
        /*0230*/ 	.word	0x000000ff
        /*0234*/ 	.word	0x00000088
        /*0238*/ 	.short	0x0100
        /*023a*/ 	.byte	0x06
	.zero		1


	//   ....[19]....
        /*023c*/ 	.word	0x00000a70
        /*0240*/ 	.word	0x000000ff
        /*0244*/ 	.word	0x00000098
        /*0248*/ 	.short	0x0100
        /*024a*/ 	.byte	0x06
	.zero		1


	//   ....[20]....
        /*024c*/ 	.word	0x00000ba0
        /*0250*/ 	.word	0x000000ff
        /*0254*/ 	.word	0x000000a0
        /*0258*/ 	.short	0x0100
        /*025a*/ 	.byte	0x04
	.zero		1


	//   ....[21]....
        /*025c*/ 	.word	0x00000bb0
        /*0260*/ 	.word	0x000000ff
        /*0264*/ 	.word	0x000000c0
        /*0268*/ 	.short	0x0100
        /*026a*/ 	.byte	0x04
	.zero		1


	//   ....[22]....
        /*026c*/ 	.word	0x00000bc0
        /*0270*/ 	.word	0x000000ff
        /*0274*/ 	.word	0x000000a8
        /*0278*/ 	.short	0x0100
        /*027a*/ 	.byte	0x04
	.zero		1


	//   ....[23]....
        /*027c*/ 	.word	0x00000bd0
        /*0280*/ 	.word	0x000000ff
        /*0284*/ 	.word	0x000000c8
        /*0288*/ 	.short	0x0100
        /*028a*/ 	.byte	0x04
	.zero		1


	//   ....[24]....
        /*028c*/ 	.word	0x00000be0
        /*0290*/ 	.word	0x000000ff
        /*0294*/ 	.word	0x000000b0
        /*0298*/ 	.short	0x0100
        /*029a*/ 	.byte	0x04
	.zero		1


	//   ....[25]....
        /*029c*/ 	.word	0x00000bf0
        /*02a0*/ 	.word	0x000000ff
        /*02a4*/ 	.word	0x000000d0
        /*02a8*/ 	.short	0x0100
        /*02aa*/ 	.byte	0x04
	.zero		1


	//   ....[26]....
        /*02ac*/ 	.word	0x00000c00
        /*02b0*/ 	.word	0x000000ff
        /*02b4*/ 	.word	0x000000b8
        /*02b8*/ 	.short	0x0100
        /*02ba*/ 	.byte	0x04
	.zero		1


	//   ....[27]....
        /*02bc*/ 	.word	0x00000c10
        /*02c0*/ 	.word	0x000000ff
        /*02c4*/ 	.word	0x000000d8
        /*02c8*/ 	.short	0x0100
        /*02ca*/ 	.byte	0x04
	.zero		1


	//   ....[28]....
        /*02cc*/ 	.word	0x00000d00
        /*02d0*/ 	.word	0x000000ff
        /*02d4*/ 	.word	0x000000e0
        /*02d8*/ 	.short	0x0100
        /*02da*/ 	.byte	0x04
	.zero		1


	//   ....[29]....
        /*02dc*/ 	.word	0x00000d10
        /*02e0*/ 	.word	0x000000ff
        /*02e4*/ 	.word	0x000000f0
        /*02e8*/ 	.short	0x0100
        /*02ea*/ 	.byte	0x04
	.zero		1


	//   ....[30]....
        /*02ec*/ 	.word	0x00000d20
        /*02f0*/ 	.word	0x000000ff
        /*02f4*/ 	.word	0x000000e8
        /*02f8*/ 	.short	0x0100
        /*02fa*/ 	.byte	0x04
	.zero		1


	//   ....[31]....
        /*02fc*/ 	.word	0x00000d30
        /*0300*/ 	.word	0x000000ff
        /*0304*/ 	.word	0x000000f8
        /*0308*/ 	.short	0x0100
        /*030a*/ 	.byte	0x04
	.zero		1


	//   ....[32]....
        /*030c*/ 	.word	0x00001890
        /*0310*/ 	.word	0x00000000
        /*0314*/ 	.word	0x000000f0
        /*0318*/ 	.short	0x010a
        /*031a*/ 	.byte	0xff
	.zero		1


	//   ....[33]....
        /*031c*/ 	.word	0x000018b0
        /*0320*/ 	.word	0x00000000
        /*0324*/ 	.word	0x000000e0
        /*0328*/ 	.short	0x0101
        /*032a*/ 	.byte	0xff
	.zero		1


	//   ....[34]....
        /*032c*/ 	.word	0x00001970
        /*0330*/ 	.word	0x000000ff
        /*0334*/ 	.word	0x00000018
        /*0338*/ 	.short	0x010a
        /*033a*/ 	.byte	0x04
	.zero		1


	//   ....[35]....
        /*033c*/ 	.word	0x000019f0
        /*0340*/ 	.word	0x000000ff
        /*0344*/ 	.word	0x00000018
        /*0348*/ 	.short	0x010a
        /*034a*/ 	.byte	0x21
	.zero		1


	//   ....[36]....
        /*034c*/ 	.word	0x00001b80
        /*0350*/ 	.word	0x000000ff
        /*0354*/ 	.word	0x00000018
        /*0358*/ 	.short	0x010a
        /*035a*/ 	.byte	0x08
	.zero		1


	//   ....[37]....
        /*035c*/ 	.word	0x00001ca0
        /*0360*/ 	.word	0x000000ff
        /*0364*/ 	.word	0x00000078
        /*0368*/ 	.short	0x0101
        /*036a*/ 	.byte	0x07
	.zero		1


	//   ....[38]....
        /*036c*/ 	.word	0x00001cc0
        /*0370*/ 	.word	0x000000ff
        /*0374*/ 	.word	0x00000018
        /*0378*/ 	.short	0x010a
        /*037a*/ 	.byte	0x04
	.zero		1


	//   ....[39]....
        /*037c*/ 	.word	0x00001d40
        /*0380*/ 	.word	0x000000ff
        /*0384*/ 	.word	0x00000018
        /*0388*/ 	.short	0x010a
        /*038a*/ 	.byte	0x11
	.zero		1


	//   ....[40]....
        /*038c*/ 	.word	0x00001ed0
        /*0390*/ 	.word	0x000000ff
        /*0394*/ 	.word	0x00000018
        /*0398*/ 	.short	0x010a
        /*039a*/ 	.byte	0x06
	.zero		1


	//   ....[41]....
        /*039c*/ 	.word	0x00002010
        /*03a0*/ 	.word	0x00000003
        /*03a4*/ 	.word	0x00000080
        /*03a8*/ 	.short	0x010a
        /*03aa*/ 	.byte	0xff
	.zero		1


	//   ....[42]....
        /*03ac*/ 	.word	0x00002160
        /*03b0*/ 	.word	0x00000000
        /*03b4*/ 	.word	0x00000000
        /*03b8*/ 	.short	0x0101
        /*03ba*/ 	.byte	0xff
	.zero		1


	//   ....[43]....
        /*03bc*/ 	.word	0x00002710
        /*03c0*/ 	.word	0x000000ff
        /*03c4*/ 	.word	0x00000000
        /*03c8*/ 	.short	0x010a
        /*03ca*/ 	.byte	0x04
	.zero		1


	//   ....[44]....
        /*03cc*/ 	.word	0x000027a0
        /*03d0*/ 	.word	0x000000ff
        /*03d4*/ 	.word	0x00000000
        /*03d8*/ 	.short	0x010a
        /*03da*/ 	.byte	0x05
	.zero		1


	//   ....[45]....
        /*03dc*/ 	.word	0x00002840
        /*03e0*/ 	.word	0x00000000
        /*03e4*/ 	.word	0x00000000
        /*03e8*/ 	.short	0x010a
        /*03ea*/ 	.byte	0xff
	.zero		1


	//   ....[46]....
        /*03ec*/ 	.word	0x00002980
        /*03f0*/ 	.word	0x00000002
        /*03f4*/ 	.word	0x000000e0
        /*03f8*/ 	.short	0x010a
        /*03fa*/ 	.byte	0xff
	.zero		1


	//   ....[47]....
        /*03fc*/ 	.word	0x000029e0
        /*0400*/ 	.word	0x00000004
        /*0404*/ 	.word	0x00000000
        /*0408*/ 	.short	0x0101
        /*040a*/ 	.byte	0xff
	.zero		1


	//   ....[48]....
        /*040c*/ 	.word	0x00002a00
        /*0410*/ 	.word	0x000000ff
        /*0414*/ 	.word	0x00000090
        /*0418*/ 	.short	0x010a
        /*041a*/ 	.byte	0x04
	.zero		1


	//   ....[49]....
        /*041c*/ 	.word	0x00002b20
        /*0420*/ 	.word	0x00000002
        /*0424*/ 	.word	0x00000080
        /*0428*/ 	.short	0x010a
        /*042a*/ 	.byte	0xff
	.zero		1


	//   ....[50]....
        /*042c*/ 	.word	0x00002c30
        /*0430*/ 	.word	0x00000002
        /*0434*/ 	.word	0x00000000
        /*0438*/ 	.short	0x0101
        /*043a*/ 	.byte	0xff
	.zero		1


	//   ....[51]....
        /*043c*/ 	.word	0x00002cc0
        /*0440*/ 	.word	0x000000ff
        /*0444*/ 	.word	0x00000090
        /*0448*/ 	.short	0x0106
        /*044a*/ 	.byte	0x04
	.zero		1


	//   ....[52]....
        /*044c*/ 	.word	0x00002ce0
        /*0450*/ 	.word	0x000000ff
        /*0454*/ 	.word	0x00000090
        /*0458*/ 	.short	0x010a
        /*045a*/ 	.byte	0x04
	.zero		1


	//   ....[53]....
        /*045c*/ 	.word	0x00002d70
        /*0460*/ 	.word	0x000000ff
        /*0464*/ 	.word	0x00000090
        /*0468*/ 	.short	0x0106
        /*046a*/ 	.byte	0x07
	.zero		1


	//   ....[54]....
        /*046c*/ 	.word	0x00002db0
        /*0470*/ 	.word	0x00000000
        /*0474*/ 	.word	0x00000090
        /*0478*/ 	.short	0x010a
        /*047a*/ 	.byte	0xff
	.zero		1


	//   ....[55]....
        /*047c*/ 	.word	0x000032d0
        /*0480*/ 	.word	0x00000000
        /*0484*/ 	.word	0x00000080
        /*0488*/ 	.short	0x010a
        /*048a*/ 	.byte	0xff
	.zero		1


	//   ....[56]....
        /*048c*/ 	.word	0x000033d0
        /*0490*/ 	.word	0x00000003
        /*0494*/ 	.word	0x00000000
        /*0498*/ 	.short	0x0101
        /*049a*/ 	.byte	0xff
	.zero		1


	//   ....[57]....
        /*049c*/ 	.word	0x000033e0
        /*04a0*/ 	.word	0x000000ff
        /*04a4*/ 	.word	0x00000000
        /*04a8*/ 	.short	0x010a
        /*04aa*/ 	.byte	0x04
	.zero		1


	//   ....[58]....
        /*04ac*/ 	.word	0x00003460
        /*04b0*/ 	.word	0x000000ff
        /*04b4*/ 	.word	0x000000c0
        /*04b8*/ 	.short	0x010a
        /*04ba*/ 	.byte	0x17
	.zero		1


	//   ....[59]....
        /*04bc*/ 	.word	0x00003540
        /*04c0*/ 	.word	0x000000ff
        /*04c4*/ 	.word	0x00000000
        /*04c8*/ 	.short	0x010a
        /*04ca*/ 	.byte	0x05
	.zero		1


	//   ....[60]....
        /*04cc*/ 	.word	0x00003680
        /*04d0*/ 	.word	0x000000ff
        /*04d4*/ 	.word	0x00000000
        /*04d8*/ 	.short	0x010a
        /*04da*/ 	.byte	0x04
	.zero		1


	//   ....[61]....
        /*04dc*/ 	.word	0x00003870
        /*04e0*/ 	.word	0x000000ff
        /*04e4*/ 	.word	0x00000000
        /*04e8*/ 	.short	0x010a
        /*04ea*/ 	.byte	0x04
	.zero		1


	//   ....[62]....
        /*04ec*/ 	.word	0x00003900
        /*04f0*/ 	.word	0x000000ff
        /*04f4*/ 	.word	0x00000000
        /*04f8*/ 	.short	0x010a
        /*04fa*/ 	.byte	0x05
	.zero		1


	//   ....[63]....
        /*04fc*/ 	.word	0x00003990
        /*0500*/ 	.word	0x000000ff
        /*0504*/ 	.word	0x00000000
        /*0508*/ 	.short	0x010a
        /*050a*/ 	.byte	0x05
	.zero		1


	//   ....[64]....
        /*050c*/ 	.word	0x00003a20
        /*0510*/ 	.word	0x000000ff
        /*0514*/ 	.word	0x00000000
        /*0518*/ 	.short	0x010a
        /*051a*/ 	.byte	0x04
	.zero		1


	//   ....[65]....
        /*051c*/ 	.word	0x00003f30
        /*0520*/ 	.word	0x0000000c
        /*0524*/ 	.word	0x00000080
        /*0528*/ 	.short	0x010a
        /*052a*/ 	.byte	0xff
	.zero		1


	//   ....[66]....
        /*052c*/ 	.word	0x000040a0
        /*0530*/ 	.word	0x00000000
        /*0534*/ 	.word	0x00000000
        /*0538*/ 	.short	0x0101
        /*053a*/ 	.byte	0xff
	.zero		1


	//   ....[67]....
        /*053c*/ 	.word	0x00004530
        /*0540*/ 	.word	0x000000ff
        /*0544*/ 	.word	0x00000078
        /*0548*/ 	.short	0x010a
        /*054a*/ 	.byte	0x15
	.zero		1


	//   ....[68]....
        /*054c*/ 	.word	0x000046b0
        /*0550*/ 	.word	0x000000ff
        /*0554*/ 	.word	0x00000050
        /*0558*/ 	.short	0x010a
        /*055a*/ 	.byte	0x15
	.zero		1


	//   ....[69]....
        /*055c*/ 	.word	0x00004820
        /*0560*/ 	.word	0x000000ff
        /*0564*/ 	.word	0x00000030
        /*0568*/ 	.short	0x010b
        /*056a*/ 	.byte	0x15
	.zero		1


	//   ....[70]....
        /*056c*/ 	.word	0x00004830
        /*0570*/ 	.word	0x000000ff
        /*0574*/ 	.word	0x00000000
        /*0578*/ 	.short	0x0101
        /*057a*/ 	.byte	0x28
	.zero		1


	//   ....[71]....
        /*057c*/ 	.word	0x00004840
        /*0580*/ 	.word	0x000000ff
        /*0584*/ 	.word	0x00000058
        /*0588*/ 	.short	0x010a
        /*058a*/ 	.byte	0x15
	.zero		1


	//   ....[72]....
        /*058c*/ 	.word	0x00004990
        /*0590*/ 	.word	0x000000ff
        /*0594*/ 	.word	0x00000038
        /*0598*/ 	.short	0x010b
        /*059a*/ 	.byte	0x15
	.zero		1


	//   ....[73]....
        /*059c*/ 	.word	0x000049a0
        /*05a0*/ 	.word	0x000000ff
        /*05a4*/ 	.word	0x00000000
        /*05a8*/ 	.short	0x0101
        /*05aa*/ 	.byte	0x27
	.zero		1


	//   ....[74]....
        /*05ac*/ 	.word	0x000049b0
        /*05b0*/ 	.word	0x000000ff
        /*05b4*/ 	.word	0x00000060
        /*05b8*/ 	.short	0x010a
        /*05ba*/ 	.byte	0x15
	.zero		1


	//   ....[75]....
        /*05bc*/ 	.word	0x00004af0
        /*05c0*/ 	.word	0x000000ff
        /*05c4*/ 	.word	0x00000040
        /*05c8*/ 	.short	0x010b
        /*05ca*/ 	.byte	0x15
	.zero		1


	//   ....[76]....
        /*05cc*/ 	.word	0x00004b00
        /*05d0*/ 	.word	0x000000ff
        /*05d4*/ 	.word	0x00000000
        /*05d8*/ 	.short	0x0101
        /*05da*/ 	.byte	0x26
	.zero		1


	//   ....[77]....
        /*05dc*/ 	.word	0x00004b10
        /*05e0*/ 	.word	0x000000ff
        /*05e4*/ 	.word	0x00000068
        /*05e8*/ 	.short	0x010a
        /*05ea*/ 	.byte	0x15
	.zero		1


	//   ....[78]....
        /*05ec*/ 	.word	0x00004d00
        /*05f0*/ 	.word	0x000000ff
        /*05f4*/ 	.word	0x00000048
        /*05f8*/ 	.short	0x010b
        /*05fa*/ 	.byte	0x15
	.zero		1


	//   ....[79]....
        /*05fc*/ 	.word	0x00004d10
        /*0600*/ 	.word	0x000000ff
        /*0604*/ 	.word	0x00000000
        /*0608*/ 	.short	0x0101
        /*060a*/ 	.byte	0x25
	.zero		1


	//   ....[80]....
        /*060c*/ 	.word	0x00004d40
        /*0610*/ 	.word	0x000000ff
        /*0614*/ 	.word	0x00000050
        /*0618*/ 	.short	0x010a
        /*061a*/ 	.byte	0x15
	.zero		1


	//   ....[81]....
        /*061c*/ 	.word	0x00004d60
        /*0620*/ 	.word	0x000000ff
        /*0624*/ 	.word	0x00000058
        /*0628*/ 	.short	0x010a
        /*062a*/ 	.byte	0x15
	.zero		1


	//   ....[82]....
        /*062c*/ 	.word	0x00004d80
        /*0630*/ 	.word	0x000000ff
        /*0634*/ 	.word	0x00000060
        /*0638*/ 	.short	0x010a
        /*063a*/ 	.byte	0x15
	.zero		1


	//   ....[83]....
        /*063c*/ 	.word	0x00004dc0
        /*0640*/ 	.word	0x00000000
        /*0644*/ 	.word	0x00000068
        /*0648*/ 	.short	0x010a
        /*064a*/ 	.byte	0xff
	.zero		1


	//   ....[84]....
        /*064c*/ 	.word	0x00005110
        /*0650*/ 	.word	0x00000003
        /*0654*/ 	.word	0x00000080
        /*0658*/ 	.short	0x010a
        /*065a*/ 	.byte	0xff
	.zero		1


	//   ....[85]....
        /*065c*/ 	.word	0x00005290
        /*0660*/ 	.word	0x00000000
        /*0664*/ 	.word	0x00000000
        /*0668*/ 	.short	0x0101
        /*066a*/ 	.byte	0xff
	.zero		1


	//   ....[86]....
        /*066c*/ 	.word	0x00005de0
        /*0670*/ 	.word	0x00000002
        /*0674*/ 	.word	0x00000030
        /*0678*/ 	.short	0x010a
        /*067a*/ 	.byte	0xff
	.zero		1


	//   ....[87]....
        /*067c*/ 	.word	0x00005e50
        /*0680*/ 	.word	0x00000047
        /*0684*/ 	.word	0x000000a0
        /*0688*/ 	.short	0x010a
        /*068a*/ 	.byte	0xff
	.zero		1


	//   ....[88]....
        /*068c*/ 	.word	0x00005f40
        /*0690*/ 	.word	0x00000002
        /*0694*/ 	.word	0x00000030
        /*0698*/ 	.short	0x010a
        /*069a*/ 	.byte	0xff
	.zero		1


	//   ....[89]....
        /*069c*/ 	.word	0x00006050
        /*06a0*/ 	.word	0x00000000
        /*06a4*/ 	.word	0x00000000
        /*06a8*/ 	.short	0x0101
        /*06aa*/ 	.byte	0xff
	.zero		1


	//   ....[90]....
        /*06ac*/ 	.word	0x000060d0
        /*06b0*/ 	.word	0x00000047
        /*06b4*/ 	.word	0x000000a0
        /*06b8*/ 	.short	0x010a
        /*06ba*/ 	.byte	0xff
	.zero		1


	//   ....[91]....
        /*06bc*/ 	.word	0x00006c20
        /*06c0*/ 	.word	0x00000070
        /*06c4*/ 	.word	0x00000030
        /*06c8*/ 	.short	0x010a
        /*06ca*/ 	.byte	0xff
	.zero		1


	//   ....[92]....
        /*06cc*/ 	.word	0x00006cf0
        /*06d0*/ 	.word	0x00000070
        /*06d4*/ 	.word	0x00000030
        /*06d8*/ 	.short	0x010a
        /*06da*/ 	.byte	0xff
	.zero		1


	//   ....[93]....
        /*06dc*/ 	.word	0x00006e00
        /*06e0*/ 	.word	0x00000000
        /*06e4*/ 	.word	0x00000000
        /*06e8*/ 	.short	0x0101
        /*06ea*/ 	.byte	0xff
	.zero		1


	//   ....[94]....
        /*06ec*/ 	.word	0x00007970
        /*06f0*/ 	.word	0x00000070
        /*06f4*/ 	.word	0x00000030
        /*06f8*/ 	.short	0x010a
        /*06fa*/ 	.byte	0xff
	.zero		1


	//   ....[95]....
        /*06fc*/ 	.word	0x00007a40
        /*0700*/ 	.word	0x00000070
        /*0704*/ 	.word	0x00000030
        /*0708*/ 	.short	0x010a
        /*070a*/ 	.byte	0xff
	.zero		1


	//   ....[96]....
        /*070c*/ 	.word	0x00007b50
        /*0710*/ 	.word	0x00000000
        /*0714*/ 	.word	0x00000000
        /*0718*/ 	.short	0x0101
        /*071a*/ 	.byte	0xff
	.zero		1


	//   ....[97]....
        /*071c*/ 	.word	0x000086f0
        /*0720*/ 	.word	0x00000066
        /*0724*/ 	.word	0x00000030
        /*0728*/ 	.short	0x010a
        /*072a*/ 	.byte	0xff
	.zero		1


	//   ....[98]....
        /*072c*/ 	.word	0x000087c0
        /*0730*/ 	.word	0x00000066
        /*0734*/ 	.word	0x00000030
        /*0738*/ 	.short	0x010a
        /*073a*/ 	.byte	0xff
	.zero		1


	//   ....[99]....
        /*073c*/ 	.word	0x000088d0
        /*0740*/ 	.word	0x00000000
        /*0744*/ 	.word	0x00000000
        /*0748*/ 	.short	0x0101
        /*074a*/ 	.byte	0xff
	.zero		1


	//   ....[100]....
        /*074c*/ 	.word	0x00008d60
        /*0750*/ 	.word	0x000000ff
        /*0754*/ 	.word	0x00000000
        /*0758*/ 	.short	0x0101
        /*075a*/ 	.byte	0x04
	.zero		1


	//   ....[101]....
        /*075c*/ 	.word	0x00009570
        /*0760*/ 	.word	0x00000000
        /*0764*/ 	.word	0x000000f0
        /*0768*/ 	.short	0x010a
        /*076a*/ 	.byte	0xff
	.zero		1


	//   ....[102]....
        /*076c*/ 	.word	0x000095d0
        /*0770*/ 	.word	0x00000000
        /*0774*/ 	.word	0x00000018
        /*0778*/ 	.short	0x010a
        /*077a*/ 	.byte	0xff
	.zero		1


	//   ....[103]....
        /*077c*/ 	.word	0x00009630
        /*0780*/ 	.word	0x00000000
        /*0784*/ 	.word	0x00000018
        /*0788*/ 	.short	0x010a
        /*078a*/ 	.byte	0xff
	.zero		1


	//   ....[104]....
        /*078c*/ 	.word	0x00009680
        /*0790*/ 	.word	0x00000003
        /*0794*/ 	.word	0x00000080
        /*0798*/ 	.short	0x010a
        /*079a*/ 	.byte	0xff
	.zero		1


	//   ....[105]....
        /*079c*/ 	.word	0x000096e0
        /*07a0*/ 	.word	0x00000000
        /*07a4*/ 	.word	0x00000000
        /*07a8*/ 	.short	0x010a
        /*07aa*/ 	.byte	0xff
	.zero		1


	//   ....[106]....
        /*07ac*/ 	.word	0x00009740
        /*07b0*/ 	.word	0x00000000
        /*07b4*/ 	.word	0x00000000
        /*07b8*/ 	.short	0x010a
        /*07ba*/ 	.byte	0xff
	.zero		1


	//   ....[107]....
        /*07bc*/ 	.word	0x00009790
        /*07c0*/ 	.word	0x00000002
        /*07c4*/ 	.word	0x000000e0
        /*07c8*/ 	.short	0x010a
        /*07ca*/ 	.byte	0xff
	.zero		1


	//   ....[108]....
        /*07cc*/ 	.word	0x000097f0
        /*07d0*/ 	.word	0x00000002
        /*07d4*/ 	.word	0x00000090
        /*07d8*/ 	.short	0x010a
        /*07da*/ 	.byte	0xff
	.zero		1


	//   ....[109]....
        /*07dc*/ 	.word	0x00009840
        /*07e0*/ 	.word	0x00000002
        /*07e4*/ 	.word	0x00000080
        /*07e8*/ 	.short	0x010a
        /*07ea*/ 	.byte	0xff
	.zero		1


	//   ....[110]....
        /*07ec*/ 	.word	0x000098a0
        /*07f0*/ 	.word	0x00000000
        /*07f4*/ 	.word	0x00000090
        /*07f8*/ 	.short	0x010a
        /*07fa*/ 	.byte	0xff
	.zero		1


	//   ....[111]....
        /*07fc*/ 	.word	0x000098f0
        /*0800*/ 	.word	0x00000000
        /*0804*/ 	.word	0x00000080
        /*0808*/ 	.short	0x010a
        /*080a*/ 	.byte	0xff
	.zero		1


	//   ....[112]....
        /*080c*/ 	.word	0x00009950
        /*0810*/ 	.word	0x00000003
        /*0814*/ 	.word	0x000000c0
        /*0818*/ 	.short	0x010a
        /*081a*/ 	.byte	0xff
	.zero		1


	//   ....[113]....
        /*081c*/ 	.word	0x000099b0
        /*0820*/ 	.word	0x00000000
        /*0824*/ 	.word	0x00000000
        /*0828*/ 	.short	0x010a
        /*082a*/ 	.byte	0xff
	.zero		1


	//   ....[114]....
        /*082c*/ 	.word	0x00009a10
        /*0830*/ 	.word	0x00000000
        /*0834*/ 	.word	0x00000000
        /*0838*/ 	.short	0x010a
        /*083a*/ 	.byte	0xff
	.zero		1


	//   ....[115]....
        /*083c*/ 	.word	0x00009a70
        /*0840*/ 	.word	0x00000000
        /*0844*/ 	.word	0x00000000
        /*0848*/ 	.short	0x010a
        /*084a*/ 	.byte	0xff
	.zero		1


	//   ....[116]....
        /*084c*/ 	.word	0x00009ad0
        /*0850*/ 	.word	0x00000000
        /*0854*/ 	.word	0x00000000
        /*0858*/ 	.short	0x010a
        /*085a*/ 	.byte	0xff
	.zero		1


	//   ....[117]....
        /*085c*/ 	.word	0x00009b30
        /*0860*/ 	.word	0x00000000
        /*0864*/ 	.word	0x00000000
        /*0868*/ 	.short	0x010a
        /*086a*/ 	.byte	0xff
	.zero		1


	//   ....[118]....
        /*086c*/ 	.word	0x00009b80
        /*0870*/ 	.word	0x0000000c
        /*0874*/ 	.word	0x00000080
        /*0878*/ 	.short	0x010a
        /*087a*/ 	.byte	0xff
	.zero		1


	//   ....[119]....
        /*087c*/ 	.word	0x00009be0
        /*0880*/ 	.word	0x00000000
        /*0884*/ 	.word	0x00000078
        /*0888*/ 	.short	0x010a
        /*088a*/ 	.byte	0xff
	.zero		1


	//   ....[120]....
        /*088c*/ 	.word	0x00009c40
        /*0890*/ 	.word	0x00000000
        /*0894*/ 	.word	0x00000050
        /*0898*/ 	.short	0x010a
        /*089a*/ 	.byte	0xff
	.zero		1


	//   ....[121]....
        /*089c*/ 	.word	0x00009ca0
        /*08a0*/ 	.word	0x00000000
        /*08a4*/ 	.word	0x00000058
        /*08a8*/ 	.short	0x010a
        /*08aa*/ 	.byte	0xff
	.zero		1


	//   ....[122]....
        /*08ac*/ 	.word	0x00009d00
        /*08b0*/ 	.word	0x00000000
        /*08b4*/ 	.word	0x00000060
        /*08b8*/ 	.short	0x010a
        /*08ba*/ 	.byte	0xff
	.zero		1


	//   ....[123]....
        /*08bc*/ 	.word	0x00009d60
        /*08c0*/ 	.word	0x00000000
        /*08c4*/ 	.word	0x00000068
        /*08c8*/ 	.short	0x010a
        /*08ca*/ 	.byte	0xff
	.zero		1


	//   ....[124]....
        /*08cc*/ 	.word	0x00009dc0
        /*08d0*/ 	.word	0x00000000
        /*08d4*/ 	.word	0x00000050
        /*08d8*/ 	.short	0x010a
        /*08da*/ 	.byte	0xff
	.zero		1


	//   ....[125]....
        /*08dc*/ 	.word	0x00009e20
        /*08e0*/ 	.word	0x00000000
        /*08e4*/ 	.word	0x00000058
        /*08e8*/ 	.short	0x010a
        /*08ea*/ 	.byte	0xff
	.zero		1


	//   ....[126]....
        /*08ec*/ 	.word	0x00009e80
        /*08f0*/ 	.word	0x00000000
        /*08f4*/ 	.word	0x00000060
        /*08f8*/ 	.short	0x010a
        /*08fa*/ 	.byte	0xff
	.zero		1


	//   ....[127]....
        /*08fc*/ 	.word	0x00009ed0
        /*0900*/ 	.word	0x00000003
        /*0904*/ 	.word	0x00000080
        /*0908*/ 	.short	0x010a
        /*090a*/ 	.byte	0xff
	.zero		1


	//   ....[128]....
        /*090c*/ 	.word	0x00009f20
        /*0910*/ 	.word	0x00000002
        /*0914*/ 	.word	0x00000030
        /*0918*/ 	.short	0x010a
        /*091a*/ 	.byte	0xff
	.zero		1


	//   ....[129]....
        /*091c*/ 	.word	0x00009f70
        /*0920*/ 	.word	0x00000047
        /*0924*/ 	.word	0x000000a0
        /*0928*/ 	.short	0x010a
        /*092a*/ 	.byte	0xff
	.zero		1


	//   ....[130]....
        /*092c*/ 	.word	0x00009fc0
        /*0930*/ 	.word	0x00000070
        /*0934*/ 	.word	0x00000030
        /*0938*/ 	.short	0x010a
        /*093a*/ 	.byte	0xff
	.zero		1


	//   ....[131]....
        /*093c*/ 	.word	0x0000a010
        /*0940*/ 	.word	0x00000070
        /*0944*/ 	.word	0x00000030
        /*0948*/ 	.short	0x010a
        /*094a*/ 	.byte	0xff
	.zero		1


	//   ....[132]....
        /*094c*/ 	.word	0x0000a060
        /*0950*/ 	.word	0x00000066
        /*0954*/ 	.word	0x00000030
        /*0958*/ 	.short	0x010a
        /*095a*/ 	.byte	0xff
	.zero		1


	//----- nvinfo : EIATTR_NUM_MBARRIERS
	.align		4
.L_48:
        /*095c*/ 	.byte	0x03, 0x38
        /*095e*/ 	.short	0x0020


	//----- nvinfo : EIATTR_EXIT_INSTR_OFFSETS
	.align		4
        /*0960*/ 	.byte	0x04, 0x1c
        /*0962*/ 	.short	(.L_50 - .L_49)


	//   ....[0]....
.L_49:
        /*0964*/ 	.word	0x00002870


	//   ....[1]....
        /*0968*/ 	.word	0x00002d80


	//   ....[2]....
        /*096c*/ 	.word	0x00002de0


	//   ....[3]....
        /*0970*/ 	.word	0x00003c80


	//   ....[4]....
        /*0974*/ 	.word	0x00004df0


	//   ....[5]....
        /*0978*/ 	.word	0x00004e30


	//   ....[6]....
        /*097c*/ 	.word	0x00009560


	//----- nvinfo : EIATTR_MAX_THREADS
	.align		4
.L_50:
        /*0980*/ 	.byte	0x04, 0x05
        /*0982*/ 	.short	(.L_52 - .L_51)
.L_51:
        /*0984*/ 	.word	0x00000100
        /*0988*/ 	.word	0x00000001
        /*098c*/ 	.word	0x00000001


	//----- nvinfo : EIATTR_CRS_STACK_SIZE
	.align		4
.L_52:
        /*0990*/ 	.byte	0x04, 0x1e
        /*0992*/ 	.short	(.L_54 - .L_53)
.L_53:
        /*0994*/ 	.word	0x00000000


	//----- nvinfo : EIATTR_CBANK_PARAM_SIZE
	.align		4
.L_54:
        /*0998*/ 	.byte	0x03, 0x19
        /*099a*/ 	.short	0x0800


	//----- nvinfo : EIATTR_PARAM_CBANK
	.align		4
        /*099c*/ 	.byte	0x04, 0x0a
        /*099e*/ 	.short	(.L_56 - .L_55)
	.align		4
.L_55:
        /*09a0*/ 	.word	index@(.nv.constant0._ZN7cutlass13device_kernelINS_4gemm6kernel13GemmUniversalIN4cute5tupleIJiiiiEEENS1_10collective13CollectiveMmaINS1_35MainloopSm100TmaUmmaWarpSpecializedILi3ELi2ELi4ENS5_IJNS4_1CILi1EEENSA_ILi2EEESB_EEEEENS5_IJNSA_ILi64EEENSA_ILi256EEESF_EEENS_12float_e4m3_tENS5_IJlSB_lEEESI_SJ_NS4_8TiledMMAINS4_8MMA_AtomIJNS4_10MMA_TraitsINS4_19SM100_MMA_F8F6F4_SSEJSI_SI_fSF_SG_NS4_17integral_constantINS4_4UMMA5MajorELSQ_0EEESR_NSO_INSP_7ScaleInELSS_0EEEST_EEEEEENS4_6LayoutINS5_IJSB_SB_SB_EEENS5_IJNSA_ILi0EEESY_SY_EEEEENS5_IJNS4_10UnderscoreES11_S11_EEEEENS4_23SM90_TMA_LOAD_MULTICASTENS4_14ComposedLayoutINS4_7SwizzleILi2ELi4ELi3EEENS4_18smem_ptr_flag_bitsILi8EEENSW_INS5_IJNSA_ILi8EEESF_EEENS5_IJSF_SB_EEEEEEEvNS4_8identityENS4_13SM90_TMA_LOADES1E_vS1F_EENS_8epilogue10collective18CollectiveEpilogueINS1I_23Sm100TmaWarpSpecializedILi4ELi2ELi32ELb0ELb0EEEJSH_NS5_IJNSW_ISF_SB_EES1N_EEESI_SJ_SI_SJ_NS1I_6fusion15FusionCallbacksIS1M_NS1P_17LinearCombinationISI_fSI_fLNS_15FloatRoundStyleE2EEESH_S1O_JEEENS4_5SM1004TMEM4LOAD26SM100_TMEM_LOAD_16dp32b32xES1G_S1E_NS4_39AutoVectorizingCopyWithAssumedAlignmentILi128EEENS4_14SM90_TMA_STOREES1E_S20_S20_EEEvvEEEEvNT_6ParamsE)
        /*09a4*/ 	.short	0x0380
        /*09a6*/ 	.short	0x0800


	//----- nvinfo : EIATTR_SW_WAR
	.align		4
.L_56:
        /*09a8*/ 	.byte	0x04, 0x36
        /*09aa*/ 	.short	(.L_58 - .L_57)
.L_57:
        /*09ac*/ 	.word	0x00000008
.L_58:


//--------------------- .nv.callgraph             --------------------------
	.section	.nv.callgraph,"",@"SHT_CUDA_CALLGRAPH"
	.align	4
	.sectionentsize	8
	.align		4
        /*0000*/ 	.word	0x00000000
	.align		4
        /*0004*/ 	.word	0xffffffff
	.align		4
        /*0008*/ 	.word	index@(_ZN7cutlass13device_kernelINS_4gemm6kernel13GemmUniversalIN4cute5tupleIJiiiiEEENS1_10collective13CollectiveMmaINS1_35MainloopSm100TmaUmmaWarpSpecializedILi3ELi2ELi4ENS5_IJNS4_1CILi1EEENSA_ILi2EEESB_EEEEENS5_IJNSA_ILi64EEENSA_ILi256EEESF_EEENS_12float_e4m3_tENS5_IJlSB_lEEESI_SJ_NS4_8TiledMMAINS4_8MMA_AtomIJNS4_10MMA_TraitsINS4_19SM100_MMA_F8F6F4_SSEJSI_SI_fSF_SG_NS4_17integral_constantINS4_4UMMA5MajorELSQ_0EEESR_NSO_INSP_7ScaleInELSS_0EEEST_EEEEEENS4_6LayoutINS5_IJSB_SB_SB_EEENS5_IJNSA_ILi0EEESY_SY_EEEEENS5_IJNS4_10UnderscoreES11_S11_EEEEENS4_23SM90_TMA_LOAD_MULTICASTENS4_14ComposedLayoutINS4_7SwizzleILi2ELi4ELi3EEENS4_18smem_ptr_flag_bitsILi8EEENSW_INS5_IJNSA_ILi8EEESF_EEENS5_IJSF_SB_EEEEEEEvNS4_8identityENS4_13SM90_TMA_LOADES1E_vS1F_EENS_8epilogue10collective18CollectiveEpilogueINS1I_23Sm100TmaWarpSpecializedILi4ELi2ELi32ELb0ELb0EEEJSH_NS5_IJNSW_ISF_SB_EES1N_EEESI_SJ_SI_SJ_NS1I_6fusion15FusionCallbacksIS1M_NS1P_17LinearCombinationISI_fSI_fLNS_15FloatRoundStyleE2EEESH_S1O_JEEENS4_5SM1004TMEM4LOAD26SM100_TMEM_LOAD_16dp32b32xES1G_S1E_NS4_39AutoVectorizingCopyWithAssumedAlignmentILi128EEENS4_14SM90_TMA_STOREES1E_S20_S20_EEEvvEEEEvNT_6ParamsE)
	.align		4
        /*000c*/ 	.word	index@(__assertfail)
	.align		4
        /*0010*/ 	.word	0x00000000
	.align		4
        /*0014*/ 	.word	0xfffffffe
	.align		4
        /*0018*/ 	.word	0x00000000
	.align		4
        /*001c*/ 	.word	0xfffffffd
	.align		4
        /*0020*/ 	.word	0x00000000
	.align		4
        /*0024*/ 	.word	0xfffffffc


//--------------------- .nv.constant4             --------------------------
	.section	.nv.constant4,"a",@progbits
	.align	8
	.align		8
.nv.constant4:
        /*0000*/ 	.dword	__assertfail
	.align		8
        /*0008*/ 	.dword	__unnamed_1
	.align		8
        /*0010*/ 	.dword	__unnamed_2
	.align		8
        /*0018*/ 	.dword	__unnamed_3
	.align		8
        /*0020*/ 	.dword	_ZN39_INTERNAL_82d626bd_4_k_cu_046fb977_78374cuda3std3__45__cpo5beginE
	.align		8
        /*0028*/ 	.dword	_ZN39_INTERNAL_82d626bd_4_k_cu_046fb977_78374cuda3std3__45__cpo3endE
	.align		8
        /*0030*/ 	.dword	_ZN39_INTERNAL_82d626bd_4_k_cu_046fb977_78374cuda3std3__45__cpo6cbeginE
	.align		8
        /*0038*/ 	.dword	_ZN39_INTERNAL_82d626bd_4_k_cu_046fb977_78374cuda3std3__45__cpo4cendE
	.align		8
        /*0040*/ 	.dword	_ZN39_INTERNAL_82d626bd_4_k_cu_046fb977_78374cuda3std3__441_GLOBAL__N__82d626bd_4_k_cu_046fb977_78376ignoreE
	.align		8
        /*0048*/ 	.dword	_ZN39_INTERNAL_82d626bd_4_k_cu_046fb977_78374cuda3std3__419piecewise_constructE
	.align		8
        /*0050*/ 	.dword	_ZN39_INTERNAL_82d626bd_4_k_cu_046fb977_78374cuda3std3__48in_placeE
	.align		8
        /*0058*/ 	.dword	_ZN39_INTERNAL_82d626bd_4_k_cu_046fb977_78374cuda3std6ranges3__45__cpo4swapE
	.align		8
        /*0060*/ 	.dword	_ZN39_INTERNAL_82d626bd_4_k_cu_046fb977_78374cuda3std6ranges3__45__cpo9iter_moveE
	.align		8
        /*0068*/ 	.dword	_ZN39_INTERNAL_82d626bd_4_k_cu_046fb977_78374cute7productE
	.align		8
        /*0070*/ 	.dword	_ZN39_INTERNAL_82d626bd_4_k_cu_046fb977_78374cute1_E
	.align		8
        /*0078*/ 	.dword	$str$25
	.align		8
        /*0080*/ 	.dword	$str$26
	.align		8
        /*0088*/ 	.dword	$str$27
	.align		8
        /*0090*/ 	.dword	$str$28


//--------------------- .text._ZN7cutlass13device_kernelINS_4gemm6kernel13GemmUniversalIN4cute5tupleIJiiiiEEENS1_10collective13CollectiveMmaINS1_35MainloopSm100TmaUmmaWarpSpecializedILi3ELi2ELi4ENS5_IJNS4_1CILi1EEENSA_ILi2EEESB_EEEEENS5_IJNSA_ILi64EEENSA_ILi256EEESF_EEENS_12float_e4m3_tENS5_IJlSB_lEEESI_SJ_NS4_8TiledMMAINS4_8MMA_AtomIJNS4_10MMA_TraitsINS4_19SM100_MMA_F8F6F4_SSEJSI_SI_fSF_SG_NS4_17integral_constantINS4_4UMMA5MajorELSQ_0EEESR_NSO_INSP_7ScaleInELSS_0EEEST_EEEEEENS4_6LayoutINS5_IJSB_SB_SB_EEENS5_IJNSA_ILi0EEESY_SY_EEEEENS5_IJNS4_10UnderscoreES11_S11_EEEEENS4_23SM90_TMA_LOAD_MULTICASTENS4_14ComposedLayoutINS4_7SwizzleILi2ELi4ELi3EEENS4_18smem_ptr_flag_bitsILi8EEENSW_INS5_IJNSA_ILi8EEESF_EEENS5_IJSF_SB_EEEEEEEvNS4_8identityENS4_13SM90_TMA_LOADES1E_vS1F_EENS_8epilogue10collective18CollectiveEpilogueINS1I_23Sm100TmaWarpSpecializedILi4ELi2ELi32ELb0ELb0EEEJSH_NS5_IJNSW_ISF_SB_EES1N_EEESI_SJ_SI_SJ_NS1I_6fusion15FusionCallbacksIS1M_NS1P_17LinearCombinationISI_fSI_fLNS_15FloatRoundStyleE2EEESH_S1O_JEEENS4_5SM1004TMEM4LOAD26SM100_TMEM_LOAD_16dp32b32xES1G_S1E_NS4_39AutoVectorizingCopyWithAssumedAlignmentILi128EEENS4_14SM90_TMA_STOREES1E_S20_S20_EEEvvEEEEvNT_6ParamsE --------------------------
	.section	.text._ZN7cutlass13device_kernelINS_4gemm6kernel13GemmUniversalIN4cute5tupleIJiiiiEEENS1_10collective13CollectiveMmaINS1_35MainloopSm100TmaUmmaWarpSpecializedILi3ELi2ELi4ENS5_IJNS4_1CILi1EEENSA_ILi2EEESB_EEEEENS5_IJNSA_ILi64EEENSA_ILi256EEESF_EEENS_12float_e4m3_tENS5_IJlSB_lEEESI_SJ_NS4_8TiledMMAINS4_8MMA_AtomIJNS4_10MMA_TraitsINS4_19SM100_MMA_F8F6F4_SSEJSI_SI_fSF_SG_NS4_17integral_constantINS4_4UMMA5MajorELSQ_0EEESR_NSO_INSP_7ScaleInELSS_0EEEST_EEEEEENS4_6LayoutINS5_IJSB_SB_SB_EEENS5_IJNSA_ILi0EEESY_SY_EEEEENS5_IJNS4_10UnderscoreES11_S11_EEEEENS4_23SM90_TMA_LOAD_MULTICASTENS4_14ComposedLayoutINS4_7SwizzleILi2ELi4ELi3EEENS4_18smem_ptr_flag_bitsILi8EEENSW_INS5_IJNSA_ILi8EEESF_EEENS5_IJSF_SB_EEEEEEEvNS4_8identityENS4_13SM90_TMA_LOADES1E_vS1F_EENS_8epilogue10collective18CollectiveEpilogueINS1I_23Sm100TmaWarpSpecializedILi4ELi2ELi32ELb0ELb0EEEJSH_NS5_IJNSW_ISF_SB_EES1N_EEESI_SJ_SI_SJ_NS1I_6fusion15FusionCallbacksIS1M_NS1P_17LinearCombinationISI_fSI_fLNS_15FloatRoundStyleE2EEESH_S1O_JEEENS4_5SM1004TMEM4LOAD26SM100_TMEM_LOAD_16dp32b32xES1G_S1E_NS4_39AutoVectorizingCopyWithAssumedAlignmentILi128EEENS4_14SM90_TMA_STOREES1E_S20_S20_EEEvvEEEEvNT_6ParamsE,"ax",@progbits
	.align	128
.text._ZN7cutlass13device_kernelINS_4gemm6kernel13GemmUniversalIN4cute5tupleIJiiiiEEENS1_10collective13CollectiveMmaINS1_35MainloopSm100TmaUmmaWarpSpecializedILi3ELi2ELi4ENS5_IJNS4_1CILi1EEENSA_ILi2EEESB_EEEEENS5_IJNSA_ILi64EEENSA_ILi256EEESF_EEENS_12float_e4m3_tENS5_IJlSB_lEEESI_SJ_NS4_8TiledMMAINS4_8MMA_AtomIJNS4_10MMA_TraitsINS4_19SM100_MMA_F8F6F4_SSEJSI_SI_fSF_SG_NS4_17integral_constantINS4_4UMMA5MajorELSQ_0EEESR_NSO_INSP_7ScaleInELSS_0EEEST_EEEEEENS4_6LayoutINS5_IJSB_SB_SB_EEENS5_IJNSA_ILi0EEESY_SY_EEEEENS5_IJNS4_10UnderscoreES11_S11_EEEEENS4_23SM90_TMA_LOAD_MULTICASTENS4_14ComposedLayoutINS4_7SwizzleILi2ELi4ELi3EEENS4_18smem_ptr_flag_bitsILi8EEENSW_INS5_IJNSA_ILi8EEESF_EEENS5_IJSF_SB_EEEEEEEvNS4_8identityENS4_13SM90_TMA_LOADES1E_vS1F_EENS_8epilogue10collective18CollectiveEpilogueINS1I_23Sm100TmaWarpSpecializedILi4ELi2ELi32ELb0ELb0EEEJSH_NS5_IJNSW_ISF_SB_EES1N_EEESI_SJ_SI_SJ_NS1I_6fusion15FusionCallbacksIS1M_NS1P_17LinearCombinationISI_fSI_fLNS_15FloatRoundStyleE2EEESH_S1O_JEEENS4_5SM1004TMEM4LOAD26SM100_TMEM_LOAD_16dp32b32xES1G_S1E_NS4_39AutoVectorizingCopyWithAssumedAlignmentILi128EEENS4_14SM90_TMA_STOREES1E_S20_S20_EEEvvEEEEvNT_6ParamsE:
        .type           _ZN7cutlass13device_kernelINS_4gemm6kernel13GemmUniversalIN4cute5tupleIJiiiiEEENS1_10collective13CollectiveMmaINS1_35MainloopSm100TmaUmmaWarpSpecializedILi3ELi2ELi4ENS5_IJNS4_1CILi1EEENSA_ILi2EEESB_EEEEENS5_IJNSA_ILi64EEENSA_ILi256EEESF_EEENS_12float_e4m3_tENS5_IJlSB_lEEESI_SJ_NS4_8TiledMMAINS4_8MMA_AtomIJNS4_10MMA_TraitsINS4_19SM100_MMA_F8F6F4_SSEJSI_SI_fSF_SG_NS4_17integral_constantINS4_4UMMA5MajorELSQ_0EEESR_NSO_INSP_7ScaleInELSS_0EEEST_EEEEEENS4_6LayoutINS5_IJSB_SB_SB_EEENS5_IJNSA_ILi0EEESY_SY_EEEEENS5_IJNS4_10UnderscoreES11_S11_EEEEENS4_23SM90_TMA_LOAD_MULTICASTENS4_14ComposedLayoutINS4_7SwizzleILi2ELi4ELi3EEENS4_18smem_ptr_flag_bitsILi8EEENSW_INS5_IJNSA_ILi8EEESF_EEENS5_IJSF_SB_EEEEEEEvNS4_8identityENS4_13SM90_TMA_LOADES1E_vS1F_EENS_8epilogue10collective18CollectiveEpilogueINS1I_23Sm100TmaWarpSpecializedILi4ELi2ELi32ELb0ELb0EEEJSH_NS5_IJNSW_ISF_SB_EES1N_EEESI_SJ_SI_SJ_NS1I_6fusion15FusionCallbacksIS1M_NS1P_17LinearCombinationISI_fSI_fLNS_15FloatRoundStyleE2EEESH_S1O_JEEENS4_5SM1004TMEM4LOAD26SM100_TMEM_LOAD_16dp32b32xES1G_S1E_NS4_39AutoVectorizingCopyWithAssumedAlignmentILi128EEENS4_14SM90_TMA_STOREES1E_S20_S20_EEEvvEEEEvNT_6ParamsE,@function
        .size           _ZN7cutlass13device_kernelINS_4gemm6kernel13GemmUniversalIN4cute5tupleIJiiiiEEENS1_10collective13CollectiveMmaINS1_35MainloopSm100TmaUmmaWarpSpecializedILi3ELi2ELi4ENS5_IJNS4_1CILi1EEENSA_ILi2EEESB_EEEEENS5_IJNSA_ILi64EEENSA_ILi256EEESF_EEENS_12float_e4m3_tENS5_IJlSB_lEEESI_SJ_NS4_8TiledMMAINS4_8MMA_AtomIJNS4_10MMA_TraitsINS4_19SM100_MMA_F8F6F4_SSEJSI_SI_fSF_SG_NS4_17integral_constantINS4_4UMMA5MajorELSQ_0EEESR_NSO_INSP_7ScaleInELSS_0EEEST_EEEEEENS4_6LayoutINS5_IJSB_SB_SB_EEENS5_IJNSA_ILi0EEESY_SY_EEEEENS5_IJNS4_10UnderscoreES11_S11_EEEEENS4_23SM90_TMA_LOAD_MULTICASTENS4_14ComposedLayoutINS4_7SwizzleILi2ELi4ELi3EEENS4_18smem_ptr_flag_bitsILi8EEENSW_INS5_IJNSA_ILi8EEESF_EEENS5_IJSF_SB_EEEEEEEvNS4_8identityENS4_13SM90_TMA_LOADES1E_vS1F_EENS_8epilogue10collective18CollectiveEpilogueINS1I_23Sm100TmaWarpSpecializedILi4ELi2ELi32ELb0ELb0EEEJSH_NS5_IJNSW_ISF_SB_EES1N_EEESI_SJ_SI_SJ_NS1I_6fusion15FusionCallbacksIS1M_NS1P_17LinearCombinationISI_fSI_fLNS_15FloatRoundStyleE2EEESH_S1O_JEEENS4_5SM1004TMEM4LOAD26SM100_TMEM_LOAD_16dp32b32xES1G_S1E_NS4_39AutoVectorizingCopyWithAssumedAlignmentILi128EEENS4_14SM90_TMA_STOREES1E_S20_S20_EEEvvEEEEvNT_6ParamsE,(.L_x_174 - _ZN7cutlass13device_kernelINS_4gemm6kernel13GemmUniversalIN4cute5tupleIJiiiiEEENS1_10collective13CollectiveMmaINS1_35MainloopSm100TmaUmmaWarpSpecializedILi3ELi2ELi4ENS5_IJNS4_1CILi1EEENSA_ILi2EEESB_EEEEENS5_IJNSA_ILi64EEENSA_ILi256EEESF_EEENS_12float_e4m3_tENS5_IJlSB_lEEESI_SJ_NS4_8TiledMMAINS4_8MMA_AtomIJNS4_10MMA_TraitsINS4_19SM100_MMA_F8F6F4_SSEJSI_SI_fSF_SG_NS4_17integral_constantINS4_4UMMA5MajorELSQ_0EEESR_NSO_INSP_7ScaleInELSS_0EEEST_EEEEEENS4_6LayoutINS5_IJSB_SB_SB_EEENS5_IJNSA_ILi0EEESY_SY_EEEEENS5_IJNS4_10UnderscoreES11_S11_EEEEENS4_23SM90_TMA_LOAD_MULTICASTENS4_14ComposedLayoutINS4_7SwizzleILi2ELi4ELi3EEENS4_18smem_ptr_flag_bitsILi8EEENSW_INS5_IJNSA_ILi8EEESF_EEENS5_IJSF_SB_EEEEEEEvNS4_8identityENS4_13SM90_TMA_LOADES1E_vS1F_EENS_8epilogue10collective18CollectiveEpilogueINS1I_23Sm100TmaWarpSpecializedILi4ELi2ELi32ELb0ELb0EEEJSH_NS5_IJNSW_ISF_SB_EES1N_EEESI_SJ_SI_SJ_NS1I_6fusion15FusionCallbacksIS1M_NS1P_17LinearCombinationISI_fSI_fLNS_15FloatRoundStyleE2EEESH_S1O_JEEENS4_5SM1004TMEM4LOAD26SM100_TMEM_LOAD_16dp32b32xES1G_S1E_NS4_39AutoVectorizingCopyWithAssumedAlignmentILi128EEENS4_14SM90_TMA_STOREES1E_S20_S20_EEEvvEEEEvNT_6ParamsE)
        .other          _ZN7cutlass13device_kernelINS_4gemm6kernel13GemmUniversalIN4cute5tupleIJiiiiEEENS1_10collective13CollectiveMmaINS1_35MainloopSm100TmaUmmaWarpSpecializedILi3ELi2ELi4ENS5_IJNS4_1CILi1EEENSA_ILi2EEESB_EEEEENS5_IJNSA_ILi64EEENSA_ILi256EEESF_EEENS_12float_e4m3_tENS5_IJlSB_lEEESI_SJ_NS4_8TiledMMAINS4_8MMA_AtomIJNS4_10MMA_TraitsINS4_19SM100_MMA_F8F6F4_SSEJSI_SI_fSF_SG_NS4_17integral_constantINS4_4UMMA5MajorELSQ_0EEESR_NSO_INSP_7ScaleInELSS_0EEEST_EEEEEENS4_6LayoutINS5_IJSB_SB_SB_EEENS5_IJNSA_ILi0EEESY_SY_EEEEENS5_IJNS4_10UnderscoreES11_S11_EEEEENS4_23SM90_TMA_LOAD_MULTICASTENS4_14ComposedLayoutINS4_7SwizzleILi2ELi4ELi3EEENS4_18smem_ptr_flag_bitsILi8EEENSW_INS5_IJNSA_ILi8EEESF_EEENS5_IJSF_SB_EEEEEEEvNS4_8identityENS4_13SM90_TMA_LOADES1E_vS1F_EENS_8epilogue10collective18CollectiveEpilogueINS1I_23Sm100TmaWarpSpecializedILi4ELi2ELi32ELb0ELb0EEEJSH_NS5_IJNSW_ISF_SB_EES1N_EEESI_SJ_SI_SJ_NS1I_6fusion15FusionCallbacksIS1M_NS1P_17LinearCombinationISI_fSI_fLNS_15FloatRoundStyleE2EEESH_S1O_JEEENS4_5SM1004TMEM4LOAD26SM100_TMEM_LOAD_16dp32b32xES1G_S1E_NS4_39AutoVectorizingCopyWithAssumedAlignmentILi128EEENS4_14SM90_TMA_STOREES1E_S20_S20_EEEvvEEEEvNT_6ParamsE,@"STO_CUDA_ENTRY STV_DEFAULT"
_ZN7cutlass13device_kernelINS_4gemm6kernel13GemmUniversalIN4cute5tupleIJiiiiEEENS1_10collective13CollectiveMmaINS1_35MainloopSm100TmaUmmaWarpSpecializedILi3ELi2ELi4ENS5_IJNS4_1CILi1EEENSA_ILi2EEESB_EEEEENS5_IJNSA_ILi64EEENSA_ILi256EEESF_EEENS_12float_e4m3_tENS5_IJlSB_lEEESI_SJ_NS4_8TiledMMAINS4_8MMA_AtomIJNS4_10MMA_TraitsINS4_19SM100_MMA_F8F6F4_SSEJSI_SI_fSF_SG_NS4_17integral_constantINS4_4UMMA5MajorELSQ_0EEESR_NSO_INSP_7ScaleInELSS_0EEEST_EEEEEENS4_6LayoutINS5_IJSB_SB_SB_EEENS5_IJNSA_ILi0EEESY_SY_EEEEENS5_IJNS4_10UnderscoreES11_S11_EEEEENS4_23SM90_TMA_LOAD_MULTICASTENS4_14ComposedLayoutINS4_7SwizzleILi2ELi4ELi3EEENS4_18smem_ptr_flag_bitsILi8EEENSW_INS5_IJNSA_ILi8EEESF_EEENS5_IJSF_SB_EEEEEEEvNS4_8identityENS4_13SM90_TMA_LOADES1E_vS1F_EENS_8epilogue10collective18CollectiveEpilogueINS1I_23Sm100TmaWarpSpecializedILi4ELi2ELi32ELb0ELb0EEEJSH_NS5_IJNSW_ISF_SB_EES1N_EEESI_SJ_SI_SJ_NS1I_6fusion15FusionCallbacksIS1M_NS1P_17LinearCombinationISI_fSI_fLNS_15FloatRoundStyleE2EEESH_S1O_JEEENS4_5SM1004TMEM4LOAD26SM100_TMEM_LOAD_16dp32b32xES1G_S1E_NS4_39AutoVectorizingCopyWithAssumedAlignmentILi128EEENS4_14SM90_TMA_STOREES1E_S20_S20_EEEvvEEEEvNT_6ParamsE:
[----:B------:R-:W1:Y:S01]  /*0000*/  LDC R1, c[0x0][0x37c] ;  /* 0x0000df00ff017b82 */ /* 0x000e620000000800 */
[----:B------:R-:W2:Y:S01]  /*0010*/  S2R R95, SR_TID.X ;  /* 0x00000000005f7919 */ /* 0x000ea20000002100 */
[----:B------:R-:W3:Y:S01]  /*0020*/  LDCU.64 UR8, c[0x0][0x890] ;  /* 0x00011200ff0877ac */ /* 0x000ee20008000a00 */
[----:B------:R-:W-:Y:S02]  /*0030*/  PRMT R85, RZ, 0x7610, R85 ;  /* 0x00007610ff557816 */ /* 0x000fe40000000055 */
[----:B------:R-:W-:Y:S01]  /*0040*/  ELECT P3, URZ, PT ;  /* 0x0000000000ff782f */ /* 0x000fe20003860000 */
[----:B---3--:R-:W-:-:S04]  /*0050*/  UISETP.NE.U32.AND UP0, UPT, UR8, URZ, UPT ;  /* 0x000000ff0800728c */ /* 0x008fc8000bf05070 */
[----:B------:R-:W-:Y:S01]  /*0060*/  UISETP.NE.AND.EX UP0, UPT, UR9, URZ, UPT, UP0 ;  /* 0x000000ff0900728c */ /* 0x000fe2000bf05300 */
[----:B--2---:R-:W-:-:S05]  /*0070*/  SHF.R.U32.HI R86, RZ, 0x5, R95 ;  /* 0x00000005ff567819 */ /* 0x004fca000001165f */
[----:B------:R-:W2:Y:S02]  /*0080*/  SHFL.IDX PT, R0, R86, RZ, 0x1f ;  /* 0x00001fff56007589 */ /* 0x000ea400000e0000 */
[----:B--2---:R-:W-:Y:S01]  /*0090*/  R2UR UR17, R0 ;  /* 0x00000000001172ca */ /* 0x004fe200000e0000 */
[----:B-1----:R-:W-:-:S14]  /*00a0*/  BRA.U UP0, `(.L_x_0) ;  /* 0x0000000100307547 */ /* 0x002fdc000b800000 */
[----:B------:R-:W1:Y:S02]  /*00b0*/  LDCU.64 UR4, c[0x0][0x888] ;  /* 0x00011100ff0477ac */ /* 0x000e640008000a00 */
[----:B-1----:R-:W-:-:S04]  /*00c0*/  UISETP.NE.U32.AND UP0, UPT, UR4, URZ, UPT ;  /* 0x000000ff0400728c */ /* 0x002fc8000bf05070 */
[----:B------:R-:W-:-:S09]  /*00d0*/  UISETP.NE.AND.EX UP0, UPT, UR5, URZ, UPT, UP0 ;  /* 0x000000ff0500728c */ /* 0x000fd2000bf05300 */
[----:B------:R-:W-:Y:S05]  /*00e0*/  BRA.U !UP0, `(.L_x_1) ;  /* 0x0000000108147547 */ /* 0x000fea000b800000 */
[----:B------:R-:W1:Y:S01]  /*00f0*/  LDC.64 R2, c[0x0][0x888] ;  /* 0x00022200ff027b82 */ /* 0x000e620000000a00 */
[----:B------:R-:W1:Y:S02]  /*0100*/  LDCU.64 UR4, c[0x0][0x358] ;  /* 0x00006b00ff0477ac */ /* 0x000e640008000a00 */
[----:B-1----:R1:W5:Y:S01]  /*0110*/  LDG.E R41, desc[UR4][R2.64] ;  /* 0x0000000402297981 */ /* 0x002362000c1e1900 */
[----:B------:R-:W-:Y:S01]  /*0120*/  HFMA2 R85, -RZ, RZ, 0, 5.9604644775390625e-08 ;  /* 0x00000001ff557431 */ /* 0x000fe200000001ff */
[----:B------:R-:W-:Y:S05]  /*0130*/  BRA `(.L_x_0) ;  /* 0x00000000000c7947 */ /* 0x000fea0003800000 */
.L_x_1:
[----:B------:R-:W1:Y:S01]  /*0140*/  LDCU UR4, c[0x0][0x880] ;  /* 0x00011000ff0477ac */ /* 0x000e620008000800 */
[----:B------:R-:W-:Y:S01]  /*0150*/  HFMA2 R85, -RZ, RZ, 0, 5.9604644775390625e-08 ;  /* 0x00000001ff557431 */ /* 0x000fe200000001ff */
[----:B-1----:R-:W-:-:S07]  /*0160*/  MOV R41, UR4 ;  /* 0x0000000400297c02 */ /* 0x002fce0008000f00 */
.L_x_0:
[----:B------:R-:W2:Y:S02]  /*0170*/  LDCU.64 UR4, c[0x0][0x8b0] ;  /* 0x00011600ff0477ac */ /* 0x000ea40008000a00 */
[----:B--2---:R-:W-:-:S04]  /*0180*/  UISETP.NE.U32.AND UP0, UPT, UR4, URZ, UPT ;  /* 0x000000ff0400728c */ /* 0x004fc8000bf05070 */
[----:B------:R-:W-:-:S09]  /*0190*/  UISETP.NE.AND.EX UP0, UPT, UR5, URZ, UPT, UP0 ;  /* 0x000000ff0500728c */ /* 0x000fd2000bf05300 */
[----:B------:R-:W-:Y:S05]  /*01a0*/  BRA.U UP0, `(.L_x_2) ;  /* 0x0000000100287547 */ /* 0x000fea000b800000 */
[----:B------:R-:W2:Y:S02]  /*01b0*/  LDCU.64 UR4, c[0x0][0x8a8] ;  /* 0x00011500ff0477ac */ /* 0x000ea40008000a00 */
[----:B--2---:R-:W-:-:S04]  /*01c0*/  UISETP.NE.U32.AND UP0, UPT, UR4, URZ, UPT ;  /* 0x000000ff0400728c */ /* 0x004fc8000bf05070 */
[----:B------:R-:W-:-:S09]  /*01d0*/  UISETP.NE.AND.EX UP0, UPT, UR5, URZ, UPT, UP0 ;  /* 0x000000ff0500728c */ /* 0x000fd2000bf05300 */
[----:B------:R-:W-:Y:S05]  /*01e0*/  BRA.U !UP0, `(.L_x_3) ;  /* 0x0000000108107547 */ /* 0x000fea000b800000 */
[----:B------:R-:W2:Y:S01]  /*01f0*/  LDC.64 R38, c[0x0][0x8a8] ;  /* 0x00022a00ff267b82 */ /* 0x000ea20000000a00 */
[----:B------:R-:W2:Y:S02]  /*0200*/  LDCU.64 UR4, c[0x0][0x358] ;  /* 0x00006b00ff0477ac */ /* 0x000ea40008000a00 */
[----:B--2---:R2:W5:Y:S01]  /*0210*/  LDG.E R38, desc[UR4][R38.64] ;  /* 0x0000000426267981 */ /* 0x004562000c1e1900 */
[----:B------:R-:W-:Y:S05]  /*0220*/  BRA `(.L_x_2) ;  /* 0x0000000000087947 */ /* 0x000fea0003800000 */
.L_x_3:
[----:B------:R-:W2:Y:S02]  /*0230*/  LDCU UR4, c[0x0][0x8a0] ;  /* 0x00011400ff0477ac */ /* 0x000ea40008000800 */
[----:B--2---:R-:W-:Y:S02]  /*0240*/  MOV R38, UR4 ;  /* 0x0000000400267c02 */ /* 0x004fe40008000f00 */
.L_x_2:
[----:B------:R-:W-:Y:S01]  /*0250*/  IMAD.U32 R0, RZ, RZ, UR17 ;  /* 0x00000011ff007e24 */ /* 0x000fe2000f8e00ff */
[----:B------:R-:W-:Y:S04]  /*0260*/  BSSY.RECONVERGENT B0, `(.L_x_4) ;  /* 0x000000c000007945 */ /* 0x000fe80003800200 */
[C---:B------:R-:W-:Y:S02]  /*0270*/  ISETP.NE.OR P1, PT, R0.reuse, 0x1, !P3 ;  /* 0x000000010000780c */ /* 0x040fe40005f25670 */
[----:B------:R-:W-:-:S11]  /*0280*/  ISETP.NE.OR P0, PT, R0, 0x3, !P3 ;  /* 0x000000030000780c */ /* 0x000fd60005f05670 */
[----:B------:R-:W-:Y:S05]  /*0290*/  @P1 BRA `(.L_x_5) ;  /* 0x0000000000201947 */ /* 0x000fea0003800000 */
[----:B------:R-:W3:Y:S02]  /*02a0*/  LDCU.64 UR4, c[0x0][0x348] ;  /* 0x00006900ff0477ac */ /* 0x000ee40008000a00 */
[----:B---3--:R-:W-:Y:S02]  /*02b0*/  UIADD3 UR6, UP1, UPT, UR4, 0x80, URZ ;  /* 0x0000008004067890 */ /* 0x008fe4000ff3e0ff */
[----:B------:R-:W-:Y:S02]  /*02c0*/  UIADD3 UR4, UP0, UPT, UR4, 0x180, URZ ;  /* 0x0000018004047890 */ /* 0x000fe4000ff1e0ff */
[----:B------:R-:W-:Y:S02]  /*02d0*/  UIADD3.X UR7, UPT, UPT, URZ, UR5, URZ, UP1, !UPT ;  /* 0x00000005ff077290 */ /* 0x000fe40008ffe4ff */
[----:B------:R-:W-:-:S07]  /*02e0*/  UIADD3.X UR5, UPT, UPT, URZ, UR5, URZ, UP0, !UPT ;  /* 0x00000005ff057290 */ /* 0x000fce00087fe4ff */
[----:B------:R3:W-:Y:S02]  /*02f0*/  UTMACCTL.PF [UR6] ;  /* 0x00000000060079b9 */ /* 0x0007e40008040000 */
[----:B------:R3:W-:Y:S02]  /*0300*/  UTMACCTL.PF [UR4] ;  /* 0x00000000040079b9 */ /* 0x0007e40008040000 */
[----:B---3--:R-:W-:Y:S01]  /*0310*/  NOP ;  /* 0x0000000000007918 */ /* 0x008fe20000000000 */
.L_x_5:
[----:B------:R-:W-:Y:S05]  /*0320*/  BSYNC.RECONVERGENT B0 ;  /* 0x0000000000007941 */ /* 0x000fea0003800200 */
.L_x_4:
[----:B------:R-:W-:Y:S04]  /*0330*/  BSSY.RECONVERGENT B0, `(.L_x_6) ;  /* 0x000000a000007945 */ /* 0x000fe80003800200 */
        /* <DEDUP_REMOVED lines=9> */
.L_x_7:
[----:B------:R-:W-:Y:S05]  /*03d0*/  BSYNC.RECONVERGENT B0 ;  /* 0x0000000000007941 */ /* 0x000fea0003800200 */
.L_x_6:
[----:B------:R-:W3:Y:S01]  /*03e0*/  LDCU.64 UR4, c[0x0][0x888] ;  /* 0x00011100ff0477ac */ /* 0x000ee20008000a00 */
[----:B------:R-:W-:Y:S02]  /*03f0*/  UISETP.EQ.U32.AND UP1, UPT, UR8, URZ, UPT ;  /* 0x000000ff0800728c */ /* 0x000fe4000bf22070 */
[----:B------:R-:W-:Y:S02]  /*0400*/  UPLOP3.LUT UP3, UPT, UPT, UPT, UPT, 0x80, 0x8 ;  /* 0x000000000008789c */ /* 0x000fe40003f6f070 */
[----:B---3--:R-:W-:-:S04]  /*0410*/  UISETP.NE.U32.AND UP0, UPT, UR4, URZ, UPT ;  /* 0x000000ff0400728c */ /* 0x008fc8000bf05070 */
[----:B------:R-:W-:-:S04]  /*0420*/  UISETP.NE.AND.EX UP0, UPT, UR5, URZ, UPT, UP0 ;  /* 0x000000ff0500728c */ /* 0x000fc8000bf05300 */
[----:B------:R-:W-:-:S04]  /*0430*/  UISETP.EQ.OR.EX UP2, UPT, UR9, URZ, !UP0, UP1 ;  /* 0x000000ff0900728c */ /* 0x000fc8000c742710 */
[----:B------:R-:W-:-:S06]  /*0440*/  UP2UR UR4, UPR, URZ, 0x4 ;  /* 0x00000004ff047883 */ /* 0x000fcc0008000000 */
[----:B------:R-:W-:Y:S01]  /*0450*/  MOV R88, UR4 ;  /* 0x0000000400587c02 */ /* 0x000fe20008000f00 */
[----:B------:R-:W-:Y:S06]  /*0460*/  BRA.U !UP2, `(.L_x_8) ;  /* 0x000000010a207547 */ /* 0x000fec000b800000 */
[----:B------:R-:W-:Y:S01]  /*0470*/  UISETP.NE.U32.AND UP1, UPT, UR8, URZ, UPT ;  /* 0x000000ff0800728c */ /* 0x000fe2000bf25070 */
[----:B-----5:R-:W-:Y:S01]  /*0480*/  FSETP.NEU.AND P0, PT, R41, RZ, PT ;  /* 0x000000ff2900720b */ /* 0x020fe20003f0d000 */
[----:B------:R-:W-:Y:S02]  /*0490*/  USEL UR4, URZ, 0xffffffff, UP0 ;  /* 0xffffffffff047887 */ /* 0x000fe40008000000 */
[----:B------:R-:W-:-:S10]  /*04a0*/  UISETP.NE.AND.EX UP1, UPT, UR9, URZ, UPT, UP1 ;  /* 0x000000ff0900728c */ /* 0x000fd4000bf25310 */
[----:B------:R-:W-:Y:S01]  /*04b0*/  VOTEU.ANY UP0, P0 ;  /* 0x0000000000ff7886 */ /* 0x000fe20000000100 */
[----:B------:R-:W-:-:S04]  /*04c0*/  @!UP1 USEL UR4, URZ, 0xffffffff, UP0 ;  /* 0xffffffffff049887 */ /* 0x000fc80008000000 */
[----:B------:R-:W-:-:S04]  /*04d0*/  ULOP3.LUT UR4, UR4, 0x1, URZ, 0xc0, !UPT ;  /* 0x0000000104047892 */ /* 0x000fc8000f8ec0ff */
[----:B------:R-:W-:-:S11]  /*04e0*/  UISETP.NE.U32.AND UP3, UPT, UR4, 0x1, UPT ;  /* 0x000000010400788c */ /* 0x000fd6000bf65070 */
.L_x_8:
[----:B-1----:R-:W1:Y:S01]  /*04f0*/  SHFL.IDX PT, R2, R86, RZ, 0x1f ;  /* 0x00001fff56027589 */ /* 0x002e6200000e0000 */
[----:B------:R-:W-:-:S04]  /*0500*/  UISETP.NE.AND UP0, UPT, UR17, 0x2, UPT ;  /* 0x000000021100788c */ /* 0x000fc8000bf05270 */
[----:B------:R-:W-:Y:S01]  /*0510*/  USEL UR48, URZ, 0x1, UP0 ;  /* 0x00000001ff307887 */ /* 0x000fe20008000000 */
[----:B-1----:R-:W-:-:S13]  /*0520*/  ISETP.NE.AND P0, PT, R2, RZ, PT ;  /* 0x000000ff0200720c */ /* 0x002fda0003f05270 */
[----:B------:R-:W-:Y:S05]  /*0530*/  @P0 BRA `(.L_x_9) ;  /* 0x0000000000500947 */ /* 0x000fea0003800000 */
[----:B------:R-:W1:Y:S01]  /*0540*/  S2UR UR4, SR_CgaCtaId ;  /* 0x00000000000479c3 */ /* 0x000e620000008800 */
[----:B------:R-:W-:Y:S01]  /*0550*/  UMOV UR5, 0x400 ;  /* 0x0000040000057882 */ /* 0x000fe20000000000 */
[----:B------:R-:W-:Y:S01]  /*0560*/  UMOV UR8, 0x1 ;  /* 0x0000000100087882 */ /* 0x000fe20000000000 */
[----:B------:R-:W-:Y:S01]  /*0570*/  UMOV UR6, 0x2 ;  /* 0x0000000200067882 */ /* 0x000fe20000000000 */
[----:B------:R-:W-:-:S04]  /*0580*/  UIADD3 UR8, UPT, UPT, -UR8, 0x100000, URZ ;  /* 0x0010000008087890 */ /* 0x000fc8000fffe1ff */
[----:B------:R-:W-:Y:S02]  /*0590*/  USHF.L.U32 UR9, UR8, 0xb, URZ ;  /* 0x0000000b08097899 */ /* 0x000fe400080006ff */
[----:B------:R-:W-:Y:S02]  /*05a0*/  USHF.L.U32 UR8, UR8, 0x1, URZ ;  /* 0x0000000108087899 */ /* 0x000fe400080006ff */
[----:B------:R-:W-:-:S04]  /*05b0*/  UIADD3 UR6, UPT, UPT, -UR6, 0x100000, URZ ;  /* 0x0010000006067890 */ /* 0x000fc8000fffe1ff */
[----:B------:R-:W-:Y:S02]  /*05c0*/  USHF.L.U32 UR7, UR6, 0xb, URZ ;  /* 0x0000000b06077899 */ /* 0x000fe400080006ff */
[----:B------:R-:W-:Y:S01]  /*05d0*/  USHF.L.U32 UR6, UR6, 0x1, URZ ;  /* 0x0000000106067899 */ /* 0x000fe200080006ff */
[----:B------:R-:W-:Y:S01]  /*05e0*/  ELECT P0, URZ, PT ;  /* 0x0000000000ff782f */ /* 0x000fe20003800000 */
[----:B-1----:R-:W-:Y:S01]  /*05f0*/  ULEA UR4, UR4, UR5, 0x18 ;  /* 0x0000000504047291 */ /* 0x002fe2000f8ec0ff */
[----:B------:R-:W1:Y:S11]  /*0600*/  FENCE.VIEW.ASYNC.S ;  /* 0x00000000000073c6 */ /* 0x000e760000000000 */
[----:B-1----:R1:W3:Y:S01]  /*0610*/  SYNCS.EXCH.64 URZ, [UR4], UR8 ;  /* 0x0000000804ff75b2 */ /* 0x0022e20008000100 */
[----:B------:R1:W4:Y:S01]  /*0620*/  SYNCS.EXCH.64 URZ, [UR4+0x18], UR6 ;  /* 0x0000180604ff75b2 */ /* 0x0003220008000100 */
[----:B------:R1:W1:Y:S01]  /*0630*/  SYNCS.EXCH.64 URZ, [UR4+0x8], UR8 ;  /* 0x0000080804ff75b2 */ /* 0x0002620008000100 */
[----:B------:R1:W1:Y:S01]  /*0640*/  SYNCS.EXCH.64 URZ, [UR4+0x20], UR6 ;  /* 0x0000200604ff75b2 */ /* 0x0002620008000100 */
[----:B------:R1:W1:Y:S01]  /*0650*/  SYNCS.EXCH.64 URZ, [UR4+0x10], UR8 ;  /* 0x0000100804ff75b2 */ /* 0x0002620008000100 */
[----:B------:R1:W1:Y:S01]  /*0660*/  SYNCS.EXCH.64 URZ, [UR4+0x28], UR6 ;  /* 0x0000280604ff75b2 */ /* 0x0002620008000100 */
[----:B------:R-:W-:Y:S01]  /*0670*/  NOP ;  /* 0x0000000000007918 */ /* 0x000fe20000000000 */
.L_x_9:
[----:B------:R-:W2:Y:S01]  /*0680*/  SHFL.IDX PT, R2, R86, RZ, 0x1f ;  /* 0x00001fff56027589 */ /* 0x000ea200000e0000 */
[----:B------:R-:W-:Y:S01]  /*0690*/  NOP ;  /* 0x0000000000007918 */ /* 0x000fe20000000000 */
[----:B--2---:R-:W-:-:S13]  /*06a0*/  ISETP.NE.AND P0, PT, R2, 0x1, PT ;  /* 0x000000010200780c */ /* 0x004fda0003f05270 */
[----:B------:R-:W-:Y:S05]  /*06b0*/  @P0 BRA `(.L_x_10) ;  /* 0x0000000000580947 */ /* 0x000fea0003800000 */
[----:B-1----:R-:W1:Y:S01]  /*06c0*/  S2UR UR4, SR_CgaCtaId ;  /* 0x00000000000479c3 */ /* 0x002e620000008800 */
        /* <DEDUP_REMOVED lines=12> */
[----:B-1----:R2:W1:Y:S01]  /*0790*/  SYNCS.EXCH.64 URZ, [UR4+0x30], UR8 ;  /* 0x0000300804ff75b2 */ /* 0x0024620008000100 */
[----:B------:R2:W1:Y:S01]  /*07a0*/  SYNCS.EXCH.64 URZ, [UR4+0x50], UR6 ;  /* 0x0000500604ff75b2 */ /* 0x0004620008000100 */
[----:B------:R2:W1:Y:S01]  /*07b0*/  SYNCS.EXCH.64 URZ, [UR4+0x38], UR8 ;  /* 0x0000380804ff75b2 */ /* 0x0004620008000100 */
[----:B------:R2:W1:Y:S01]  /*07c0*/  SYNCS.EXCH.64 URZ, [UR4+0x58], UR6 ;  /* 0x0000580604ff75b2 */ /* 0x0004620008000100 */
[----:B------:R2:W1:Y:S01]  /*07d0*/  SYNCS.EXCH.64 URZ, [UR4+0x40], UR8 ;  /* 0x0000400804ff75b2 */ /* 0x0004620008000100 */
[----:B------:R2:W1:Y:S01]  /*07e0*/  SYNCS.EXCH.64 URZ, [UR4+0x60], UR6 ;  /* 0x0000600604ff75b2 */ /* 0x0004620008000100 */
[----:B------:R2:W1:Y:S01]  /*07f0*/  SYNCS.EXCH.64 URZ, [UR4+0x48], UR8 ;  /* 0x0000480804ff75b2 */ /* 0x0004620008000100 */
[----:B------:R2:W1:Y:S02]  /*0800*/  SYNCS.EXCH.64 URZ, [UR4+0x68], UR6 ;  /* 0x0000680604ff75b2 */ /* 0x0004640008000100 */
[----:B--2---:R-:W-:Y:S01]  /*0810*/  NOP ;  /* 0x0000000000007918 */ /* 0x004fe20000000000 */
.L_x_10:
[----:B------:R-:W2:Y:S01]  /*0820*/  SHFL.IDX PT, R2, R86, RZ, 0x1f ;  /* 0x00001fff56027589 */ /* 0x000ea200000e0000 */
[----:B------:R-:W-:Y:S01]  /*0830*/  NOP ;  /* 0x0000000000007918 */ /* 0x000fe20000000000 */
[----:B--2---:R-:W-:-:S13]  /*0840*/  ISETP.NE.AND P0, PT, R2, 0x3, PT ;  /* 0x000000030200780c */ /* 0x004fda0003f05270 */
[----:B------:R-:W-:Y:S05]  /*0850*/  @P0 BRA `(.L_x_11) ;  /* 0x0000000000300947 */ /* 0x000fea0003800000 */
[----:B-1----:R-:W1:Y:S01]  /*0860*/  S2UR UR6, SR_CgaCtaId ;  /* 0x00000000000679c3 */ /* 0x002e620000008800 */
[----:B------:R-:W-:Y:S01]  /*0870*/  UMOV UR4, 0x400 ;  /* 0x0000040000047882 */ /* 0x000fe20000000000 */
[----:B------:R-:W-:Y:S01]  /*0880*/  UMOV UR5, 0x20 ;  /* 0x0000002000057882 */ /* 0x000fe20000000000 */
[----:B------:R-:W-:Y:S01]  /*0890*/  ELECT P0, URZ, PT ;  /* 0x0000000000ff782f */ /* 0x000fe20003800000 */
[----:B-1----:R-:W-:Y:S02]  /*08a0*/  ULEA UR6, UR6, UR4, 0x18 ;  /* 0x0000000406067291 */ /* 0x002fe4000f8ec0ff */
[----:B------:R-:W-:-:S04]  /*08b0*/  UIADD3 UR4, UPT, UPT, -UR5, 0x100000, URZ ;  /* 0x0010000005047890 */ /* 0x000fc8000fffe1ff */
[----:B------:R-:W-:Y:S02]  /*08c0*/  USHF.L.U32 UR5, UR4, 0xb, URZ ;  /* 0x0000000b04057899 */ /* 0x000fe400080006ff */
[----:B------:R-:W-:Y:S01]  /*08d0*/  USHF.L.U32 UR4, UR4, 0x1, URZ ;  /* 0x0000000104047899 */ /* 0x000fe200080006ff */
[----:B------:R-:W1:Y:S11]  /*08e0*/  FENCE.VIEW.ASYNC.S ;  /* 0x00000000000073c6 */ /* 0x000e760000000000 */
[----:B-1----:R2:W1:Y:S01]  /*08f0*/  SYNCS.EXCH.64 URZ, [UR6+0x70], UR4 ;  /* 0x0000700406ff75b2 */ /* 0x0024620008000100 */
[----:B------:R2:W1:Y:S02]  /*0900*/  SYNCS.EXCH.64 URZ, [UR6+0x78], UR4 ;  /* 0x0000780406ff75b2 */ /* 0x0004640008000100 */
[----:B--2---:R-:W-:Y:S01]  /*0910*/  NOP ;  /* 0x0000000000007918 */ /* 0x004fe20000000000 */
.L_x_11:
[----:B------:R-:W2:Y:S01]  /*0920*/  SHFL.IDX PT, R2, R86, RZ, 0x1f ;  /* 0x00001fff56027589 */ /* 0x000ea200000e0000 */
[----:B------:R-:W-:Y:S01]  /*0930*/  NOP ;  /* 0x0000000000007918 */ /* 0x000fe20000000000 */
[----:B--2---:R-:W-:-:S13]  /*0940*/  ISETP.NE.AND P0, PT, R2, 0x4, PT ;  /* 0x000000040200780c */ /* 0x004fda0003f05270 */
[----:B------:R-:W-:Y:S05]  /*0950*/  @P0 BRA `(.L_x_12) ;  /* 0x00000000004c0947 */ /* 0x000fea0003800000 */
[----:B-1----:R-:W1:Y:S01]  /*0960*/  S2UR UR6, SR_CgaCtaId ;  /* 0x00000000000679c3 */ /* 0x002e620000008800 */
[----:B------:R-:W-:Y:S01]  /*0970*/  UMOV UR4, 0x1e0 ;  /* 0x000001e000047882 */ /* 0x000fe20000000000 */
[----:B------:R-:W-:Y:S01]  /*0980*/  UMOV UR5, 0x400 ;  /* 0x0000040000057882 */ /* 0x000fe20000000000 */
[----:B------:R-:W-:Y:S01]  /*0990*/  USEL UR4, UR4, 0x1a0, UP3 ;  /* 0x000001a004047887 */ /* 0x000fe20009800000 */
[----:B------:R-:W-:Y:S01]  /*09a0*/  UMOV UR8, 0x1 ;  /* 0x0000000100087882 */ /* 0x000fe20000000000 */
[----:B------:R-:W-:Y:S01]  /*09b0*/  ELECT P0, URZ, PT ;  /* 0x0000000000ff782f */ /* 0x000fe20003800000 */
[----:B------:R-:W-:-:S04]  /*09c0*/  UIADD3 UR8, UPT, UPT, -UR8, 0x100000, URZ ;  /* 0x0010000008087890 */ /* 0x000fc8000fffe1ff */
[----:B------:R-:W-:Y:S02]  /*09d0*/  USHF.L.U32 UR9, UR8, 0xb, URZ ;  /* 0x0000000b08097899 */ /* 0x000fe400080006ff */
[----:B------:R-:W-:Y:S02]  /*09e0*/  USHF.L.U32 UR8, UR8, 0x1, URZ ;  /* 0x0000000108087899 */ /* 0x000fe400080006ff */
[----:B-1----:R-:W-:Y:S02]  /*09f0*/  ULEA UR6, UR6, UR5, 0x18 ;  /* 0x0000000506067291 */ /* 0x002fe4000f8ec0ff */
[----:B------:R-:W-:-:S04]  /*0a00*/  UIADD3 UR4, UPT, UPT, -UR4, 0x100000, URZ ;  /* 0x0010000004047890 */ /* 0x000fc8000fffe1ff */
[----:B------:R-:W-:Y:S02]  /*0a10*/  USHF.L.U32 UR5, UR4, 0xb, URZ ;  /* 0x0000000b04057899 */ /* 0x000fe400080006ff */
[----:B------:R-:W-:Y:S01]  /*0a20*/  USHF.L.U32 UR4, UR4, 0x1, URZ ;  /* 0x0000000104047899 */ /* 0x000fe200080006ff */
[----:B------:R-:W1:Y:S03]  /*0a30*/  FENCE.VIEW.ASYNC.S ;  /* 0x00000000000073c6 */ /* 0x000e660000000000 */
[----:B-1----:R2:W1:Y:S08]  /*0a40*/  SYNCS.EXCH.64 URZ, [UR6+0x80], UR8 ;  /* 0x0000800806ff75b2 */ /* 0x0024700008000100 */
[----:B------:R2:W1:Y:S01]  /*0a50*/  SYNCS.EXCH.64 URZ, [UR6+0x90], UR4 ;  /* 0x0000900406ff75b2 */ /* 0x0004620008000100 */
[----:B------:R2:W1:Y:S01]  /*0a60*/  SYNCS.EXCH.64 URZ, [UR6+0x88], UR8 ;  /* 0x0000880806ff75b2 */ /* 0x0004620008000100 */
[----:B------:R2:W1:Y:S02]  /*0a70*/  SYNCS.EXCH.64 URZ, [UR6+0x98], UR4 ;  /* 0x0000980406ff75b2 */ /* 0x0004640008000100 */
[----:B--2---:R-:W-:Y:S01]  /*0a80*/  NOP ;  /* 0x0000000000007918 */ /* 0x004fe20000000000 */
.L_x_12:
        /* <DEDUP_REMOVED lines=26> */
.L_x_13:
[----:B------:R-:W2:Y:S01]  /*0c30*/  SHFL.IDX PT, R2, R86, RZ, 0x1f ;  /* 0x00001fff56027589 */ /* 0x000ea200000e0000 */
[----:B------:R-:W-:Y:S01]  /*0c40*/  NOP ;  /* 0x0000000000007918 */ /* 0x000fe20000000000 */
[----:B--2---:R-:W-:-:S13]  /*0c50*/  ISETP.NE.AND P0, PT, R2, 0x3, PT ;  /* 0x000000030200780c */ /* 0x004fda0003f05270 */
[----:B------:R-:W-:Y:S05]  /*0c60*/  @P0 BRA `(.L_x_14) ;  /* 0x0000000000380947 */ /* 0x000fea0003800000 */
[----:B------:R-:W2:Y:S01]  /*0c70*/  S2UR UR5, SR_CgaCtaId ;  /* 0x00000000000579c3 */ /* 0x000ea20000008800 */
[----:B-1----:R-:W-:Y:S01]  /*0c80*/  UMOV UR4, 0x400 ;  /* 0x0000040000047882 */ /* 0x002fe20000000000 */
[----:B------:R-:W-:Y:S01]  /*0c90*/  UMOV UR6, 0x20 ;  /* 0x0000002000067882 */ /* 0x000fe20000000000 */
[----:B------:R-:W-:Y:S01]  /*0ca0*/  ELECT P0, URZ, PT ;  /* 0x0000000000ff782f */ /* 0x000fe20003800000 */
[----:B------:R-:W-:-:S04]  /*0cb0*/  UIADD3 UR6, UPT, UPT, -UR6, 0x100000, URZ ;  /* 0x0010000006067890 */ /* 0x000fc8000fffe1ff */
[----:B------:R-:W-:Y:S02]  /*0cc0*/  USHF.L.U32 UR7, UR6, 0xb, URZ ;  /* 0x0000000b06077899 */ /* 0x000fe400080006ff */
[----:B------:R-:W-:Y:S02]  /*0cd0*/  USHF.L.U32 UR6, UR6, 0x1, URZ ;  /* 0x0000000106067899 */ /* 0x000fe400080006ff */
[----:B--2---:R-:W-:Y:S01]  /*0ce0*/  ULEA UR4, UR5, UR4, 0x18 ;  /* 0x0000000405047291 */ /* 0x004fe2000f8ec0ff */
[----:B------:R-:W1:Y:S11]  /*0cf0*/  FENCE.VIEW.ASYNC.S ;  /* 0x00000000000073c6 */ /* 0x000e760000000000 */
[----:B-1----:R2:W1:Y:S01]  /*0d00*/  SYNCS.EXCH.64 URZ, [UR4+0xe0], UR6 ;  /* 0x0000e00604ff75b2 */ /* 0x0024620008000100 */
[----:B------:R2:W1:Y:S01]  /*0d10*/  SYNCS.EXCH.64 URZ, [UR4+0xf0], UR6 ;  /* 0x0000f00604ff75b2 */ /* 0x0004620008000100 */
[----:B------:R2:W1:Y:S01]  /*0d20*/  SYNCS.EXCH.64 URZ, [UR4+0xe8], UR6 ;  /* 0x0000e80604ff75b2 */ /* 0x0004620008000100 */
[----:B------:R2:W1:Y:S02]  /*0d30*/  SYNCS.EXCH.64 URZ, [UR4+0xf8], UR6 ;  /* 0x0000f80604ff75b2 */ /* 0x0004640008000100 */
[----:B--2---:R-:W-:Y:S01]  /*0d40*/  NOP ;  /* 0x0000000000007918 */ /* 0x004fe20000000000 */
.L_x_14:
[----:B-1----:R-:W1:Y:S01]  /*0d50*/  LDCU UR4, c[0x0][0x36c] ;  /* 0x00006d80ff0477ac */ /* 0x002e620008000800 */
[----:B------:R-:W-:Y:S01]  /*0d60*/  ISETP.NE.OR P3, PT, R0, 0x2, !P3 ;  /* 0x000000020000780c */ /* 0x000fe20005f65670 */
[----:B------:R-:W-:Y:S01]  /*0d70*/  NOP ;  /* 0x0000000000007918 */ /* 0x000fe20000000000 */
[----:B------:R-:W-:Y:S01]  /*0d80*/  LOP3.LUT R0, R95, 0x1f, RZ, 0xc0, !PT ;  /* 0x0000001f5f007812 */ /* 0x000fe200078ec0ff */
[----:B------:R-:W-:Y:S02]  /*0d90*/  UISETP.NE.AND UP4, UPT, UR17, URZ, UPT ;  /* 0x000000ff1100728c */ /* 0x000fe4000bf85270 */
[----:B-1----:R-:W-:-:S09]  /*0da0*/  UISETP.EQ.U32.AND UP5, UPT, UR4, 0x1, UPT ;  /* 0x000000010400788c */ /* 0x002fd2000bfa2070 */
[----:B------:R-:W-:Y:S05]  /*0db0*/  BRA.U !UP5, `(.L_x_15) ;  /* 0x000000010d087547 */ /* 0x000fea000b800000 */
[----:B---34-:R-:W-:Y:S01]  /*0dc0*/  UCGABAR_ARV ;  /* 0x00000000000079c7 */ /* 0x018fe20008000000 */
[----:B------:R-:W-:Y:S05]  /*0dd0*/  BRA `(.L_x_16) ;  /* 0x0000000000047947 */ /* 0x000fea0003800000 */
.L_x_15:
[----:B---34-:R-:W-:Y:S01]  /*0de0*/  NOP ;  /* 0x0000000000007918 */ /* 0x018fe20000000000 */
.L_x_16:
[----:B------:R-:W1:Y:S01]  /*0df0*/  S2UR UR7, SR_CTAID.X ;  /* 0x00000000000779c3 */ /* 0x000e620000002500 */
[----:B------:R-:W-:-:S05]  /*0e00*/  CS2R.32 R87, SR_CgaSize ;  /* 0x0000000000577805 */ /* 0x000fca0000008a00 */
[----:B------:R-:W-:-:S05]  /*0e10*/  IMAD R87, R87, -0xa0, RZ ;  /* 0xffffff6057577824 */ /* 0x000fca00078e02ff */
[----:B------:R-:W-:-:S14]  /*0e20*/  R2UR UR5, R87 ;  /* 0x00000000570572ca */ /* 0x000fdc00000e0000 */
[----:B------:R-:W2:Y:S01]  /*0e30*/  LDCU UR5, c[0x0][UR5+0x2b0] ;  /* 0x00005600050577ac */ /* 0x000ea20008000800 */
[----:B------:R-:W-:-:S05]  /*0e40*/  CS2R.32 R87, SR_CgaSize ;  /* 0x0000000000577805 */ /* 0x000fca0000008a00 */
[----:B------:R-:W-:-:S05]  /*0e50*/  IMAD R87, R87, -0xa0, RZ ;  /* 0xffffff6057577824 */ /* 0x000fca00078e02ff */
[----:B------:R-:W-:-:S14]  /*0e60*/  R2UR UR4, R87 ;  /* 0x00000000570472ca */ /* 0x000fdc00000e0000 */
[----:B------:R-:W3:Y:S01]  /*0e70*/  LDCU UR4, c[0x0][UR4+0x2b4] ;  /* 0x00005680040477ac */ /* 0x000ee20008000800 */
[----:B------:R-:W4:Y:S01]  /*0e80*/  S2UR UR8, SR_CTAID.Y ;  /* 0x00000000000879c3 */ /* 0x000f220000002600 */
[----:B------:R-:W-:-:S05]  /*0e90*/  CS2R.32 R87, SR_CgaSize ;  /* 0x0000000000577805 */ /* 0x000fca0000008a00 */
[----:B------:R-:W-:-:S05]  /*0ea0*/  IMAD R87, R87, -0xa0, RZ ;  /* 0xffffff6057577824 */ /* 0x000fca00078e02ff */
[----:B------:R-:W-:-:S14]  /*0eb0*/  R2UR UR9, R87 ;  /* 0x00000000570972ca */ /* 0x000fdc00000e0000 */
[----:B------:R-:W3:Y:S01]  /*0ec0*/  LDCU UR9, c[0x0][UR9+0x2a0] ;  /* 0x00005400090977ac */ /* 0x000ee20008000800 */
[----:B------:R-:W4:Y:S01]  /*0ed0*/  LDCU UR21, c[0x0][0xb24] ;  /* 0x00016480ff1577ac */ /* 0x000f220008000800 */
[----:B------:R-:W3:Y:S01]  /*0ee0*/  S2UR UR10, SR_CgaCtaId ;  /* 0x00000000000a79c3 */ /* 0x000ee20000008800 */
[----:B------:R-:W-:-:S05]  /*0ef0*/  CS2R.32 R87, SR_CgaSize ;  /* 0x0000000000577805 */ /* 0x000fca0000008a00 */
[----:B------:R-:W-:-:S05]  /*0f00*/  IMAD R87, R87, -0xa0, RZ ;  /* 0xffffff6057577824 */ /* 0x000fca00078e02ff */
[----:B------:R-:W-:-:S14]  /*0f10*/  R2UR UR59, R87 ;  /* 0x00000000573b72ca */ /* 0x000fdc00000e0000 */
[----:B------:R-:W3:Y:S01]  /*0f20*/  LDCU UR59, c[0x0][UR59+0x2a4] ;  /* 0x000054803b3b77ac */ /* 0x000ee20008000800 */
[----:B------:R-:W3:Y:S01]  /*0f30*/  LDCU UR42, c[0x0][0xb24] ;  /* 0x00016480ff2a77ac */ /* 0x000ee20008000800 */
[----:B-1----:R-:W-:Y:S01]  /*0f40*/  I2FP.F32.U32 R3, UR7 ;  /* 0x0000000700037c45 */ /* 0x002fe20008201000 */
[----:B------:R-:W1:Y:S01]  /*0f50*/  S2UR UR36, SR_CTAID.Z ;  /* 0x00000000002479c3 */ /* 0x000e620000002700 */
[----:B------:R-:W1:Y:S03]  /*0f60*/  LDCU UR27, c[0x0][0xb30] ;  /* 0x00016600ff1b77ac */ /* 0x000e660008000800 */
[----:B--2---:R-:W-:Y:S01]  /*0f70*/  FMUL R3, R3, UR5 ;  /* 0x0000000503037c20 */ /* 0x004fe20008400000 */
[----:B------:R-:W-:Y:S01]  /*0f80*/  UMOV UR16, UR7 ;  /* 0x0000000700107c82 */ /* 0x000fe20008000000 */
[----:B----4-:R-:W-:Y:S01]  /*0f90*/  UISETP.GE.AND UP2, UPT, UR21, 0x1, UPT ;  /* 0x000000011500788c */ /* 0x010fe2000bf46270 */
[----:B------:R-:W-:Y:S01]  /*0fa0*/  I2FP.F32.U32 R2, UR8 ;  /* 0x0000000800027c45 */ /* 0x000fe20008201000 */
[----:B------:R-:W-:-:S02]  /*0fb0*/  UMOV UR20, UR8 ;  /* 0x0000000800147c82 */ /* 0x000fc40008000000 */
[----:B------:R-:W2:Y:S02]  /*0fc0*/  F2I.U32.TRUNC.NTZ R3, R3 ;  /* 0x0000000300037305 */ /* 0x000ea4000020f000 */
[----:B---3--:R-:W-:Y:S01]  /*0fd0*/  FMUL R2, R2, UR4 ;  /* 0x0000000402027c20 */ /* 0x008fe20008400000 */
[----:B------:R-:W-:-:S05]  /*0fe0*/  USHF.L.U32 UR28, UR10, 0xb, URZ ;  /* 0x0000000b0a1c7899 */ /* 0x000fca00080006ff */
[----:B------:R-:W3:Y:S01]  /*0ff0*/  F2I.U32.TRUNC.NTZ R2, R2 ;  /* 0x0000000200027305 */ /* 0x000ee2000020f000 */
[----:B--2---:R-:W-:Y:S02]  /*1000*/  R2UR UR4, R3 ;  /* 0x00000000030472ca */ /* 0x004fe400000e0000 */
[----:B---3--:R-:W-:Y:S02]  /*1010*/  R2UR UR6, R2 ;  /* 0x00000000020672ca */ /* 0x008fe400000e0000 */
[----:B------:R-:W-:-:S09]  /*1020*/  PRMT R2, RZ, 0x7610, R2 ;  /* 0x00007610ff027816 */ /* 0x000fd20000000002 */
[----:B------:R-:W-:-:S04]  /*1030*/  UIADD3 UR5, UPT, UPT, -UR4, URZ, URZ ;  /* 0x000000ff04057290 */ /* 0x000fc8000fffe1ff */
[----:B------:R-:W-:Y:S02]  /*1040*/  UIMAD UR5, UR9, UR5, UR7 ;  /* 0x00000005090572a4 */ /* 0x000fe4000f8e0207 */
[----:B------:R-:W-:-:S04]  /*1050*/  UIADD3 UR4, UPT, UPT, -UR6, URZ, URZ ;  /* 0x000000ff06047290 */ /* 0x000fc8000fffe1ff */
[----:B------:R-:W-:Y:S01]  /*1060*/  IMAD.U32 R87, RZ, RZ, UR5 ;  /* 0x00000005ff577e24 */ /* 0x000fe2000f8e00ff */
[----:B------:R-:W-:Y:S01]  /*1070*/  UIMAD UR59, UR59, UR4, UR8 ;  /* 0x000000043b3b72a4 */ /* 0x000fe2000f8e0208 */
[----:B-1----:R-:W-:Y:S11]  /*1080*/  BRA.U UP4, `(.L_x_17) ;  /* 0x0000000104287547 */ /* 0x002ff6000b800000 */
[----:B------:R-:W-:Y:S01]  /*1090*/  R2UR UR4, R87 ;  /* 0x00000000570472ca */ /* 0x000fe200000e0000 */
[----:B------:R-:W-:Y:S02]  /*10a0*/  UISETP.NE.AND UP0, UPT, UR59, URZ, UPT ;  /* 0x000000ff3b00728c */ /* 0x000fe4000bf05270 */
[----:B------:R-:W-:-:S10]  /*10b0*/  UISETP.NE.AND UP1, UPT, UR59, 0x1, UPT ;  /* 0x000000013b00788c */ /* 0x000fd4000bf25270 */
[----:B------:R-:W-:-:S04]  /*10c0*/  UISETP.EQ.OR UP0, UPT, UR4, URZ, !UP0 ;  /* 0x000000ff0400728c */ /* 0x000fc8000c702670 */
[----:B------:R-:W-:Y:S02]  /*10d0*/  USEL UR5, URZ, 0x1, !UP0 ;  /* 0x00000001ff057887 */ /* 0x000fe4000c000000 */
[----:B------:R-:W-:Y:S02]  /*10e0*/  UISETP.NE.AND UP0, UPT, UR4, URZ, UPT ;  /* 0x000000ff0400728c */ /* 0x000fe4000bf05270 */
[----:B------:R-:W-:-:S04]  /*10f0*/  USEL UR4, URZ, 0x2, UP1 ;  /* 0x00000002ff047887 */ /* 0x000fc80008800000 */
[----:B------:R-:W-:-:S04]  /*1100*/  USEL UR4, UR4, 0x2, UP0 ;  /* 0x0000000204047887 */ /* 0x000fc80008000000 */
[----:B------:R-:W-:-:S06]  /*1110*/  UIADD3 UR4, UPT, UPT, UR5, UR4, URZ ;  /* 0x0000000405047290 */ /* 0x000fcc000fffe0ff */
[----:B------:R-:W-:Y:S02]  /*1120*/  MOV R2, UR4 ;  /* 0x0000000400027c02 */ /* 0x000fe40008000f00 */
.L_x_17:
[----:B------:R-:W-:Y:S05]  /*1130*/  BRA.U !UP2, `(.L_x_18) ;  /* 0x000000010ad47547 */ /* 0x000fea000b800000 */
[----:B------:R-:W1:Y:S01]  /*1140*/  LDCU.128 UR12, c[0x0][0xb10] ;  /* 0x00016200ff0c77ac */ /* 0x000e620008000c00 */
[----:B------:R-:W2:Y:S01]  /*1150*/  LDCU UR6, c[0x0][0x370] ;  /* 0x00006e00ff0677ac */ /* 0x000ea20008000800 */
[----:B------:R-:W3:Y:S01]  /*1160*/  LDCU UR5, c[0x0][0x374] ;  /* 0x00006e80ff0577ac */ /* 0x000ee20008000800 */
[----:B------:R-:W4:Y:S01]  /*1170*/  LDCU UR26, c[0x0][0xb0c] ;  /* 0x00016180ff1a77ac */ /* 0x000f220008000800 */
[----:B------:R-:W4:Y:S01]  /*1180*/  LDCU UR4, c[0x0][0xb20] ;  /* 0x00016400ff0477ac */ /* 0x000f220008000800 */
[----:B------:R-:W4:Y:S01]  /*1190*/  LDCU.64 UR8, c[0x0][0xb28] ;  /* 0x00016500ff0877ac */ /* 0x000f220008000a00 */
[----:B-1----:R-:W-:Y:S02]  /*11a0*/  UISETP.NE.AND UP0, UPT, UR14, 0x1, UPT ;  /* 0x000000010e00788c */ /* 0x002fe4000bf05270 */
[----:B---3--:R-:W-:Y:S02]  /*11b0*/  UIMAD.WIDE.U32 UR10, UR5, UR15, URZ ;  /* 0x0000000f050a72a5 */ /* 0x008fe4000f8e00ff */
[----:B--2---:R-:W-:-:S02]  /*11c0*/  UIMAD.WIDE.U32 UR22, UR6, UR12, URZ ;  /* 0x0000000c061672a5 */ /* 0x004fc4000f8e00ff */
[----:B----4-:R-:W-:Y:S02]  /*11d0*/  UISETP.NE.AND UP1, UPT, UR26, 0x1, UPT ;  /* 0x000000011a00788c */ /* 0x010fe4000bf25270 */
[----:B------:R-:W-:Y:S01]  /*11e0*/  UISETP.NE.AND UP2, UPT, UR21, 0x1, UPT ;  /* 0x000000011500788c */ /* 0x000fe2000bf45270 */
[----:B------:R-:W-:Y:S02]  /*11f0*/  UMOV UR10, UR11 ;  /* 0x0000000b000a7c82 */ /* 0x000fe40008000000 */
[----:B------:R-:W-:Y:S01]  /*1200*/  UMOV UR22, UR23 ;  /* 0x0000001700167c82 */ /* 0x000fe20008000000 */
[----:B------:R-:W-:Y:S02]  /*1210*/  @UP0 USHF.R.U32.HI UR5, URZ, UR4, UR10 ;  /* 0x00000004ff050299 */ /* 0x000fe4000801160a */
[----:B------:R-:W-:Y:S02]  /*1220*/  UIMAD.WIDE.U32 UR24, UR20, UR15, URZ ;  /* 0x0000000f141872a5 */ /* 0x000fe4000f8e00ff */
[----:B------:R-:W-:-:S02]  /*1230*/  UIMAD.WIDE.U32 UR10, UR5, UR8, URZ ;  /* 0x00000008050a72a5 */ /* 0x000fc4000f8e00ff */
[----:B------:R-:W-:Y:S02]  /*1240*/  @UP1 USHF.R.U32.HI UR6, URZ, UR13, UR22 ;  /* 0x0000000dff061299 */ /* 0x000fe40008011616 */
[----:B------:R-:W-:Y:S02]  /*1250*/  UIMAD.WIDE.U32 UR18, UR16, UR12, URZ ;  /* 0x0000000c101272a5 */ /* 0x000fe4000f8e00ff */
[----:B------:R-:W-:Y:S01]  /*1260*/  UIMAD.WIDE.U32 UR22, UR6, UR8, URZ ;  /* 0x00000008061672a5 */ /* 0x000fe2000f8e00ff */
[----:B------:R-:W-:Y:S01]  /*1270*/  UMOV UR24, UR25 ;  /* 0x0000001900187c82 */ /* 0x000fe20008000000 */
[----:B------:R-:W-:Y:S01]  /*1280*/  UMOV UR10, UR11 ;  /* 0x0000000b000a7c82 */ /* 0x000fe20008000000 */
[----:B------:R-:W-:Y:S02]  /*1290*/  USHF.R.U32.HI UR24, URZ, UR4, UR24 ;  /* 0x00000004ff187299 */ /* 0x000fe40008011618 */
[----:B------:R-:W-:Y:S02]  /*12a0*/  @UP2 USHF.R.U32.HI UR5, URZ, UR9, UR10 ;  /* 0x00000009ff052299 */ /* 0x000fe4000801160a */
[----:B------:R-:W-:Y:S01]  /*12b0*/  UMOV UR7, UR23 ;  /* 0x0000001700077c82 */ /* 0x000fe20008000000 */
[----:B------:R-:W-:Y:S01]  /*12c0*/  UMOV UR18, UR19 ;  /* 0x0000001300127c82 */ /* 0x000fe20008000000 */
[----:B------:R-:W-:-:S02]  /*12d0*/  @UP2 USHF.R.U32.HI UR6, URZ, UR9, UR7 ;  /* 0x00000009ff062299 */ /* 0x000fc40008011607 */
[----:B------:R-:W-:Y:S02]  /*12e0*/  USHF.R.U32.HI UR18, URZ, UR13, UR18 ;  /* 0x0000000dff127299 */ /* 0x000fe40008011612 */
[----:B------:R-:W-:Y:S02]  /*12f0*/  USEL UR4, UR20, UR24, !UP0 ;  /* 0x0000001814047287 */ /* 0x000fe4000c000000 */
[----:B------:R-:W-:Y:S02]  /*1300*/  UIMAD UR7, UR5, UR21, URZ ;  /* 0x00000015050772a4 */ /* 0x000fe4000f8e02ff */
[----:B------:R-:W-:Y:S02]  /*1310*/  USEL UR5, UR16, UR18, !UP1 ;  /* 0x0000001210057287 */ /* 0x000fe4000c800000 */
[----:B------:R-:W-:Y:S02]  /*1320*/  UIMAD UR12, UR6, UR21, URZ ;  /* 0x00000015060c72a4 */ /* 0x000fe4000f8e02ff */
[----:B------:R-:W-:-:S02]  /*1330*/  UISETP.GE.AND UP0, UPT, UR4, UR7, UPT ;  /* 0x000000070400728c */ /* 0x000fc4000bf06270 */
[----:B------:R-:W-:Y:S02]  /*1340*/  UIMAD.WIDE.U32 UR10, UR4, UR8, URZ ;  /* 0x00000008040a72a5 */ /* 0x000fe4000f8e00ff */
[----:B------:R-:W-:Y:S02]  /*1350*/  UISETP.GE.OR UP0, UPT, UR5, UR12, UP0 ;  /* 0x0000000c0500728c */ /* 0x000fe40008706670 */
[----:B------:R-:W-:Y:S02]  /*1360*/  UIMAD.WIDE.U32 UR12, UR5, UR8, URZ ;  /* 0x00000008050c72a5 */ /* 0x000fe4000f8e00ff */
[----:B------:R-:W-:Y:S01]  /*1370*/  UIADD3 UR10, UPT, UPT, -UR4, URZ, URZ ;  /* 0x000000ff040a7290 */ /* 0x000fe2000fffe1ff */
[----:B------:R-:W-:Y:S01]  /*1380*/  UMOV UR8, UR11 ;  /* 0x0000000b00087c82 */ /* 0x000fe20008000000 */
[----:B------:R-:W-:Y:S02]  /*1390*/  UIADD3 UR11, UPT, UPT, -UR5, URZ, URZ ;  /* 0x000000ff050b7290 */ /* 0x000fe4000fffe1ff */
[----:B------:R-:W-:-:S03]  /*13a0*/  USHF.R.U32.HI UR8, URZ, UR9, UR8 ;  /* 0x00000009ff087299 */ /* 0x000fc60008011608 */
[----:B------:R-:W-:Y:S01]  /*13b0*/  @!UP0 UMOV UR7, UR13 ;  /* 0x0000000d00078c82 */ /* 0x000fe20008000000 */
[----:B------:R-:W-:Y:S02]  /*13c0*/  UIMAD UR20, UR14, UR10, UR20 ;  /* 0x0000000a0e1472a4 */ /* 0x000fe4000f8e0214 */
[----:B------:R-:W-:Y:S02]  /*13d0*/  USEL UR8, UR4, UR8, !UP2 ;  /* 0x0000000804087287 */ /* 0x000fe4000d000000 */
[----:B------:R-:W-:Y:S02]  /*13e0*/  @!UP0 USHF.R.U32.HI UR7, URZ, UR9, UR7 ;  /* 0x00000009ff078299 */ /* 0x000fe40008011607 */
[----:B------:R-:W-:Y:S02]  /*13f0*/  UIADD3 UR9, UPT, UPT, -UR8, URZ, URZ ;  /* 0x000000ff08097290 */ /* 0x000fe4000fffe1ff */
[----:B------:R-:W-:Y:S02]  /*1400*/  @!UP0 USEL UR7, UR5, UR7, !UP2 ;  /* 0x0000000705078287 */ /* 0x000fe4000d000000 */
[----:B------:R-:W-:-:S02]  /*1410*/  UIMAD UR9, UR21, UR9, UR4 ;  /* 0x00000009150972a4 */ /* 0x000fc4000f8e0204 */
[----:B------:R-:W-:Y:S02]  /*1420*/  @!UP0 UIADD3 UR8, UPT, UPT, UR8, -UR7, URZ ;  /* 0x8000000708088290 */ /* 0x000fe4000fffe0ff */
[----:B------:R-:W-:Y:S02]  /*1430*/  @!UP0 UIMAD UR6, UR9, UR6, UR7 ;  /* 0x00000006090682a4 */ /* 0x000fe4000f8e0207 */
[----:B------:R-:W-:Y:S02]  /*1440*/  @!UP0 UIMAD UR4, UR8, UR21, UR5 ;  /* 0x00000015080482a4 */ /* 0x000fe4000f8e0205 */
[----:B------:R-:W-:Y:S02]  /*1450*/  UIMAD UR16, UR26, UR11, UR16 ;  /* 0x0000000b1a1072a4 */ /* 0x000fe4000f8e0210 */
[----:B------:R-:W-:Y:S01]  /*1460*/  UIMAD UR20, UR4, UR14, UR20 ;  /* 0x0000000e041472a4 */ /* 0x000fe2000f8e0214 */
[----:B------:R-:W-:Y:S02]  /*1470*/  @!UP0 UMOV UR5, UR6 ;  /* 0x0000000600058c82 */ /* 0x000fe40008000000 */
[----:B------:R-:W-:-:S12]  /*1480*/  UIMAD UR16, UR5, UR26, UR16 ;  /* 0x0000001a051072a4 */ /* 0x000fd8000f8e0210 */
.L_x_18:
[----:B------:R-:W-:Y:S02]  /*1490*/  UISETP.NE.AND UP1, UPT, UR27, 0x1, UPT ;  /* 0x000000011b00788c */ /* 0x000fe4000bf25270 */
[----:B------:R-:W-:Y:S02]  /*14a0*/  UISETP.NE.AND UP0, UPT, UR17, 0x2, UPT ;  /* 0x000000021100788c */ /* 0x000fe4000bf05270 */
[----:B------:R-:W-:-:S05]  /*14b0*/  ULOP3.LUT UR28, UR28, 0x800, URZ, 0xc0, !UPT ;  /* 0x000008001c1c7892 */ /* 0x000fca000f8ec0ff */
[----:B------:R-:W-:Y:S07]  /*14c0*/  BRA.U UP1, `(.L_x_19) ;  /* 0x0000000101447547 */ /* 0x000fee000b800000 */
[----:B------:R-:W1:Y:S01]  /*14d0*/  LDCU.128 UR8, c[0x0][0xb10] ;  /* 0x00016200ff0877ac */ /* 0x000e620008000c00 */
[----:B------:R-:W2:Y:S01]  /*14e0*/  LDCU UR12, c[0x0][0xb0c] ;  /* 0x00016180ff0c77ac */ /* 0x000ea20008000800 */
[----:B------:R-:W3:Y:S01]  /*14f0*/  LDCU UR13, c[0x0][0xb20] ;  /* 0x00016400ff0d77ac */ /* 0x000ee20008000800 */
[----:B-1----:R-:W-:Y:S02]  /*1500*/  UIMAD.WIDE.U32 UR6, UR16, UR8, URZ ;  /* 0x00000008100672a5 */ /* 0x002fe4000f8e00ff */
[----:B------:R-:W-:Y:S02]  /*1510*/  UIMAD.WIDE.U32 UR4, UR20, UR11, URZ ;  /* 0x0000000b140472a5 */ /* 0x000fe4000f8e00ff */
[----:B--2---:R-:W-:Y:S02]  /*1520*/  UISETP.NE.AND UP2, UPT, UR12, 0x1, UPT ;  /* 0x000000010c00788c */ /* 0x004fe4000bf45270 */
[----:B------:R-:W-:Y:S01]  /*1530*/  UISETP.NE.AND UP1, UPT, UR10, 0x1, UPT ;  /* 0x000000010a00788c */ /* 0x000fe2000bf25270 */
[----:B------:R-:W-:-:S02]  /*1540*/  UMOV UR6, UR7 ;  /* 0x0000000700067c82 */ /* 0x000fc40008000000 */
[----:B------:R-:W-:Y:S01]  /*1550*/  UMOV UR4, UR5 ;  /* 0x0000000500047c82 */ /* 0x000fe20008000000 */
[----:B------:R-:W-:Y:S02]  /*1560*/  USHF.R.U32.HI UR6, URZ, UR9, UR6 ;  /* 0x00000009ff067299 */ /* 0x000fe40008011606 */
[----:B---3--:R-:W-:Y:S02]  /*1570*/  USHF.R.U32.HI UR4, URZ, UR13, UR4 ;  /* 0x0000000dff047299 */ /* 0x008fe40008011604 */
[----:B------:R-:W-:Y:S02]  /*1580*/  USEL UR5, UR16, UR6, !UP2 ;  /* 0x0000000610057287 */ /* 0x000fe4000d000000 */
[----:B------:R-:W-:-:S04]  /*1590*/  USEL UR4, UR20, UR4, !UP1 ;  /* 0x0000000414047287 */ /* 0x000fc8000c800000 */
[----:B------:R-:W-:Y:S02]  /*15a0*/  UIADD3 UR6, UPT, UPT, UR5, -UR4, URZ ;  /* 0x8000000405067290 */ /* 0x000fe4000fffe0ff */
[----:B------:R-:W-:Y:S02]  /*15b0*/  UIADD3 UR4, UPT, UPT, -UR5, UR4, URZ ;  /* 0x0000000405047290 */ /* 0x000fe4000fffe1ff */
[----:B------:R-:W-:Y:S02]  /*15c0*/  UIMAD UR20, UR6, UR10, UR20 ;  /* 0x0000000a061472a4 */ /* 0x000fe4000f8e0214 */
[----:B------:R-:W-:-:S12]  /*15d0*/  UIMAD UR16, UR4, UR12, UR16 ;  /* 0x0000000c041072a4 */ /* 0x000fd8000f8e0210 */
.L_x_19:
[----:B------:R-:W-:Y:S05]  /*15e0*/  BRA.U !UP5, `(.L_x_20) ;  /* 0x000000010d0c7547 */ /* 0x000fea000b800000 */
[----:B------:R-:W-:Y:S01]  /*15f0*/  UCGABAR_WAIT ;  /* 0x0000000000007dc7 */ /* 0x000fe20008000000 */
[----:B------:R-:W-:Y:S01]  /*1600*/  CCTL.IVALL ;  /* 0x00000000ff00798f */ /* 0x000fe20002000000 */
[----:B------:R-:W-:Y:S05]  /*1610*/  BRA `(.L_x_21) ;  /* 0x0000000000047947 */ /* 0x000fea0003800000 */
.L_x_20:
[----:B------:R-:W-:Y:S06]  /*1620*/  BAR.SYNC.DEFER_BLOCKING 0x0 ;  /* 0x0000000000007b1d */ /* 0x000fec0000010000 */
.L_x_21:
[----:B------:R-:W-:Y:S05]  /*1630*/  BRA.U UP0, `(.L_x_22) ;  /* 0x0000001100947547 */ /* 0x000fea000b800000 */
[----:B------:R-:W1:Y:S01]  /*1640*/  LDCU UR6, c[0x0][0x38c] ;  /* 0x00007180ff0677ac */ /* 0x000e620008000800 */
[----:B------:R-:W2:Y:S01]  /*1650*/  S2UR UR8, SR_CgaCtaId ;  /* 0x00000000000879c3 */ /* 0x000ea20000008800 */
[----:B------:R-:W-:Y:S01]  /*1660*/  PLOP3.LUT P1, PT, PT, PT, UP3, 0x80, 0x8 ;  /* 0x000000000008781c */ /* 0x000fe20003f2f038 */
[----:B------:R-:W-:Y:S01]  /*1670*/  IMAD.MOV.U32 R12, RZ, RZ, 0x1 ;  /* 0x00000001ff0c7424 */ /* 0x000fe200078e00ff */
[----:B------:R-:W-:Y:S01]  /*1680*/  UMOV UR7, 0x400 ;  /* 0x0000040000077882 */ /* 0x000fe20000000000 */
[----:B------:R-:W-:Y:S01]  /*1690*/  UISETP.NE.AND UP1, UPT, UR17, URZ, UPT ;  /* 0x000000ff1100728c */ /* 0x000fe2000bf25270 */
[----:B------:R-:W-:Y:S02]  /*16a0*/  ISETP.EQ.OR P2, PT, R0, RZ, P3 ;  /* 0x000000ff0000720c */ /* 0x000fe40001f42670 */
[----:B------:R-:W-:Y:S02]  /*16b0*/  CS2R R10, SRZ ;  /* 0x00000000000a7805 */ /* 0x000fe4000001ff00 */
[----:B------:R-:W-:Y:S01]  /*16c0*/  PLOP3.LUT P1, PT, P1, PT, PT, 0x8, 0x80 ;  /* 0x000000000080781c */ /* 0x000fe20000f2e170 */
[----:B------:R-:W-:Y:S01]  /*16d0*/  IMAD.MOV.U32 R9, RZ, RZ, RZ ;  /* 0x000000ffff097224 */ /* 0x000fe200078e00ff */
[----:B------:R-:W3:Y:S01]  /*16e0*/  LDCU UR40, c[0x0][0x370] ;  /* 0x00006e00ff2877ac */ /* 0x000ee20008000800 */
[----:B------:R-:W-:Y:S01]  /*16f0*/  IMAD.MOV.U32 R8, RZ, RZ, 0x1 ;  /* 0x00000001ff087424 */ /* 0x000fe200078e00ff */
[----:B------:R-:W4:Y:S01]  /*1700*/  LDCU.64 UR26, c[0x0][0x348] ;  /* 0x00006900ff1a77ac */ /* 0x000f220008000a00 */
[----:B-1----:R-:W-:-:S02]  /*1710*/  UIADD3 UR5, UPT, UPT, UR6, 0x3f, URZ ;  /* 0x0000003f06057890 */ /* 0x002fc4000fffe0ff */
[----:B------:R-:W-:Y:S02]  /*1720*/  USHF.R.U32.HI UR45, URZ, 0x6, UR28 ;  /* 0x00000006ff2d7899 */ /* 0x000fe4000801161c */
[----:B------:R-:W-:Y:S02]  /*1730*/  USHF.R.S32.HI UR4, URZ, 0x1f, UR5 ;  /* 0x0000001fff047899 */ /* 0x000fe40008011405 */
[----:B------:R-:W-:Y:S02]  /*1740*/  UIADD3 UR46, UPT, UPT, UR6, 0x7e, URZ ;  /* 0x0000007e062e7890 */ /* 0x000fe4000fffe0ff */
[----:B------:R-:W-:Y:S02]  /*1750*/  ULEA.HI UR4, UR4, UR5, URZ, 0x6 ;  /* 0x0000000504047291 */ /* 0x000fe4000f8f30ff */
[----:B--2---:R-:W-:Y:S02]  /*1760*/  ULEA UR7, UR8, UR7, 0x18 ;  /* 0x0000000708077291 */ /* 0x004fe4000f8ec0ff */
[----:B------:R-:W-:-:S02]  /*1770*/  USHF.R.S32.HI UR43, URZ, 0x6, UR4 ;  /* 0x00000006ff2b7899 */ /* 0x000fc40008011404 */
[----:B------:R-:W-:Y:S02]  /*1780*/  UIADD3 UR4, UPT, UPT, UR6, -0x1, URZ ;  /* 0xffffffff06047890 */ /* 0x000fe4000fffe0ff */
[----:B------:R-:W-:Y:S02]  /*1790*/  UISETP.LT.U32.AND UP0, UPT, UR43, 0x3, UPT ;  /* 0x000000032b00788c */ /* 0x000fe4000bf01070 */
[----:B------:R-:W-:Y:S02]  /*17a0*/  UISETP.GE.U32.AND UP2, UPT, UR4, -0x7f, UPT ;  /* 0xffffff810400788c */ /* 0x000fe4000bf46070 */
[----:B------:R-:W-:Y:S01]  /*17b0*/  USEL UR41, UR43, 0x3, UP0 ;  /* 0x000000032b297887 */ /* 0x000fe20008000000 */
[----:B------:R-:W1:Y:S03]  /*17c0*/  LDCU UR39, c[0x0][0x374] ;  /* 0x00006e80ff2777ac */ /* 0x000e660008000800 */
[----:B------:R-:W-:-:S02]  /*17d0*/  UIADD3 UR21, UPT, UPT, UR41, -0x1, URZ ;  /* 0xffffffff29157890 */ /* 0x000fc4000fffe0ff */
[----:B------:R-:W-:-:S03]  /*17e0*/  USEL UR24, UR48, 0x2, UP1 ;  /* 0x0000000230187887 */ /* 0x000fc60008800000 */
[----:B------:R-:W-:Y:S02]  /*17f0*/  @UP2 UIADD3 UR21, UPT, UPT, UR41, URZ, URZ ;  /* 0x000000ff29152290 */ /* 0x000fe4000fffe0ff */
[----:B------:R-:W-:Y:S02]  /*1800*/  UIADD3 UR29, UPT, UPT, UR7, 0x6400, UR28 ;  /* 0x00006400071d7890 */ /* 0x000fe4000fffe01c */
[----:B------:R-:W-:Y:S02]  /*1810*/  UIADD3 UR44, UPT, UPT, UR43, -UR41, URZ ;  /* 0x800000292b2c7290 */ /* 0x000fe4000fffe0ff */
[----:B------:R-:W-:Y:S01]  /*1820*/  UIADD3 UR21, UPT, UPT, UR21, 0x1, URZ ;  /* 0x0000000115157890 */ /* 0x000fe2000fffe0ff */
[----:B---34-:R-:W-:-:S11]  /*1830*/  UMOV UR5, URZ ;  /* 0x000000ff00057c82 */ /* 0x018fd60008000000 */
.L_x_42:
[----:B------:R-:W2:Y:S02]  /*1840*/  S2UR UR4, SR_CgaCtaId ;  /* 0x00000000000479c3 */ /* 0x000ea40000008800 */
[----:B--2---:R-:W-:-:S09]  /*1850*/  UISETP.NE.AND UP0, UPT, UR4, URZ, UPT ;  /* 0x000000ff0400728c */ /* 0x004fd2000bf05270 */
[----:B-1----:R-:W-:Y:S05]  /*1860*/  BRA.U UP0, `(.L_x_23) ;  /* 0x0000000100287547 */ /* 0x002fea000b800000 */
[----:B------:R-:W-:Y:S02]  /*1870*/  LEA R0, R9, UR7, 0x3 ;  /* 0x0000000709007c11 */ /* 0x000fe4000f8e18ff */
[----:B------:R-:W-:-:S04]  /*1880*/  SHF.L.U32 R3, R8, 0x1f, RZ ;  /* 0x0000001f08037819 */ /* 0x000fc800000006ff */
[----:B------:R-:W2:Y:S02]  /*1890*/  SYNCS.PHASECHK.TRANS64.TRYWAIT P0, [R0+URZ+0xf0], R3 ;  /* 0x0000f003000075a7 */ /* 0x000ea400080011ff */
[----:B--2---:R-:W-:Y:S05]  /*18a0*/  @!P0 BRA `(.L_x_24) ;  /* 0x0000007c00308947 */ /* 0x004fea0003800000 */
.L_x_131:
[----:B------:R3:W-:Y:S01]  /*18b0*/  SYNCS.ARRIVE.TRANS64.A1T0 RZ, [R0+URZ+0xe0], RZ ;  /* 0x0000e0ff00ff79a7 */ /* 0x0007e200081000ff */
[----:B------:R-:W-:-:S05]  /*18c0*/  VIADD R9, R9, 0x1 ;  /* 0x0000000109097836 */ /* 0x000fca0000000000 */
[----:B------:R-:W-:-:S04]  /*18d0*/  ISETP.NE.AND P0, PT, R9, 0x2, PT ;  /* 0x000000020900780c */ /* 0x000fc80003f05270 */
[----:B--2---:R-:W-:Y:S02]  /*18e0*/  SEL R3, RZ, 0x1, P0 ;  /* 0x00000001ff037807 */ /* 0x004fe40000000000 */
[----:B------:R-:W-:Y:S02]  /*18f0*/  SEL R9, R9, RZ, P0 ;  /* 0x000000ff09097207 */ /* 0x000fe40000000000 */
[----:B------:R-:W-:-:S07]  /*1900*/  LOP3.LUT R8, R8, R3, RZ, 0x3c, !PT ;  /* 0x0000000308087212 */ /* 0x000fce00078e3cff */
.L_x_23:
[----:B------:R-:W-:Y:S01]  /*1910*/  ULEA UR4, UR5, UR7, 0x3 ;  /* 0x0000000705047291 */ /* 0x000fe2000f8e18ff */
[----:B---3--:R-:W-:Y:S01]  /*1920*/  SHF.L.U32 R0, R12, 0x1f, RZ ;  /* 0x0000001f0c007819 */ /* 0x008fe200000006ff */
[----:B------:R-:W-:Y:S02]  /*1930*/  UISETP.GE.U32.AND UP0, UPT, UR46, 0x7f, UPT ;  /* 0x0000007f2e00788c */ /* 0x000fe4000bf06070 */
[----:B------:R-:W-:Y:S02]  /*1940*/  USHF.L.U32 UR11, UR20, 0x8, URZ ;  /* 0x00000008140b7899 */ /* 0x000fe400080006ff */
[----:B------:R-:W-:Y:S01]  /*1950*/  ULEA UR35, UR16, UR45, 0x6 ;  /* 0x0000002d10237291 */ /* 0x000fe2000f8e30ff */
[----:B------:R-:W-:Y:S02]  /*1960*/  UMOV UR13, URZ ;  /* 0x000000ff000d7c82 */ /* 0x000fe40008000000 */
[----:B------:R2:W3:Y:S02]  /*1970*/  SYNCS.PHASECHK.TRANS64.TRYWAIT P0, [UR4+0x18], R0 ;  /* 0x00001800ff0075a7 */ /* 0x0004e40008001104 */
[----:B------:R-:W-:Y:S07]  /*1980*/  BRA.U !UP0, `(.L_x_25) ;  /* 0x0000000108bc7547 */ /* 0x000fee000b800000 */
[----:B------:R-:W-:Y:S01]  /*1990*/  UMOV UR6, URZ ;  /* 0x000000ff00067c82 */ /* 0x000fe20008000000 */
[----:B------:R-:W-:-:S05]  /*19a0*/  UMOV UR4, UR5 ;  /* 0x0000000500047c82 */ /* 0x000fca0008000000 */
.L_x_31:
[----:B------:R-:W-:Y:S01]  /*19b0*/  ULEA UR33, UR4, UR7, 0x3 ;  /* 0x0000000704217291 */ /* 0x000fe2000f8e18ff */
[----:B---3--:R-:W-:Y:S01]  /*19c0*/  @!P3 MOV R2, 0x5000 ;  /* 0x000050000002b802 */ /* 0x008fe20000000f00 */
[----:B-1-3--:R-:W-:Y:S10]  /*19d0*/  @P0 BRA `(.L_x_26) ;  /* 0x00000000000c0947 */ /* 0x00aff40003800000 */
[----:B------:R-:W-:-:S04]  /*19e0*/  SHF.L.U32 R3, R12, 0x1f, RZ ;  /* 0x0000001f0c037819 */ /* 0x000fc800000006ff */
[----:B------:R-:W3:Y:S02]  /*19f0*/  SYNCS.PHASECHK.TRANS64.TRYWAIT P0, [UR33+0x18], R3 ;  /* 0x00001803ff0075a7 */ /* 0x000ee40008001121 */
[----:B---3--:R-:W-:Y:S05]  /*1a00*/  @!P0 BRA `(.L_x_27) ;  /* 0x0000007800ec8947 */ /* 0x008fea0003800000 */
.L_x_26:
[----:B------:R3:W-:Y:S01]  /*1a10*/  @!P3 SYNCS.ARRIVE.TRANS64 RZ, [UR33], R2 ;  /* 0x00000002ffffb9a7 */ /* 0x0007e20008000021 */
[----:B------:R-:W-:-:S04]  /*1a20*/  ULOP3.LUT UR5, UR24, 0x2, URZ, 0xfc, !UPT ;  /* 0x0000000218057892 */ /* 0x000fc8000f8efcff */
[----:B------:R-:W-:-:S09]  /*1a30*/  UISETP.NE.AND UP0, UPT, UR5, 0x2, UPT ;  /* 0x000000020500788c */ /* 0x000fd2000bf05270 */
[----:B------:R-:W-:Y:S05]  /*1a40*/  BRA.U UP0, `(.L_x_28) ;  /* 0x0000000100047547 */ /* 0x000fea000b800000 */
[----:B-1----:R-:W-:Y:S05]  /*1a50*/  BPT.TRAP 0x1 ;  /* 0x000000040000795c */ /* 0x002fea0000300000 */
.L_x_28:
[----:B------:R-:W-:Y:S04]  /*1a60*/  BSSY.RECONVERGENT B0, `(.L_x_29) ;  /* 0x0000003000007945 */ /* 0x000fe80003800200 */
[----:B------:R-:W-:Y:S05]  /*1a70*/  @P2 BRA `(.L_x_30) ;  /* 0x0000000000042947 */ /* 0x000fea0003800000 */
[----:B-1----:R-:W-:Y:S05]  /*1a80*/  BPT.TRAP 0x1 ;  /* 0x000000040000795c */ /* 0x002fea0000300000 */
.L_x_30:
[----:B-1----:R-:W-:Y:S05]  /*1a90*/  BSYNC.RECONVERGENT B0 ;  /* 0x0000000000007941 */ /* 0x002fea0003800200 */
.L_x_29:
[----:B------:R-:W-:Y:S02]  /*1aa0*/  UIADD3 UR5, UPT, UPT, UR4, 0x1, URZ ;  /* 0x0000000104057890 */ /* 0x000fe4000fffe0ff */
[----:B------:R-:W-:Y:S02]  /*1ab0*/  ULEA UR32, UR4, UR28, 0xc ;  /* 0x0000001c04207291 */ /* 0x000fe4000f8e60ff */
[----:B------:R-:W-:Y:S02]  /*1ac0*/  UISETP.NE.AND UP0, UPT, UR5, 0x3, UPT ;  /* 0x000000030500788c */ /* 0x000fe4000bf05270 */
[----:B------:R-:W-:Y:S02]  /*1ad0*/  UIADD3 UR16, UP1, UPT, UR26, 0x80, URZ ;  /* 0x000000801a107890 */ /* 0x000fe4000ff3e0ff */
[----:B------:R-:W-:Y:S02]  /*1ae0*/  USEL UR9, URZ, 0x1, UP0 ;  /* 0x00000001ff097887 */ /* 0x000fe40008000000 */
[----:B------:R-:W-:-:S02]  /*1af0*/  USEL UR5, UR5, URZ, UP0 ;  /* 0x000000ff05057287 */ /* 0x000fc40008000000 */
[----:B------:R-:W-:Y:S02]  /*1b00*/  UIADD3 UR14, UP0, UPT, UR26, 0x180, URZ ;  /* 0x000001801a0e7890 */ /* 0x000fe4000ff1e0ff */
[----:B------:R-:W-:Y:S01]  /*1b10*/  ULEA UR8, UR5, UR7, 0x3 ;  /* 0x0000000705087291 */ /* 0x000fe2000f8e18ff */
[----:B------:R-:W-:Y:S01]  /*1b20*/  LOP3.LUT R12, R12, UR9, RZ, 0x3c, !PT ;  /* 0x000000090c0c7c12 */ /* 0x000fe2000f8e3cff */
[----:B------:R-:W-:Y:S02]  /*1b30*/  USHF.L.U32 UR34, UR6, 0x6, URZ ;  /* 0x0000000606227899 */ /* 0x000fe400080006ff */
[----:B------:R-:W-:Y:S01]  /*1b40*/  UIADD3.X UR17, UPT, UPT, URZ, UR27, URZ, UP1, !UPT ;  /* 0x0000001bff117290 */ /* 0x000fe20008ffe4ff */
[----:B--2---:R-:W-:Y:S01]  /*1b50*/  SHF.L.U32 R0, R12, 0x1f, RZ ;  /* 0x0000001f0c007819 */ /* 0x004fe200000006ff */
[----:B------:R-:W-:Y:S02]  /*1b60*/  UIADD3 UR32, UPT, UPT, UR7, 0x6400, UR32 ;  /* 0x0000640007207890 */ /* 0x000fe4000fffe020 */
[----:B------:R-:W-:Y:S01]  /*1b70*/  UIADD3.X UR15, UPT, UPT, URZ, UR27, URZ, UP0, !UPT ;  /* 0x0000001bff0f7290 */ /* 0x000fe200087fe4ff */
[----:B------:R4:W1:Y:S01]  /*1b80*/  SYNCS.PHASECHK.TRANS64.TRYWAIT P0, [UR8+0x18], R0 ;  /* 0x00001800ff0075a7 */ /* 0x0008620008001108 */
[----:B------:R-:W-:Y:S01]  /*1b90*/  ULEA UR8, UR4, UR7, 0xe ;  /* 0x0000000704087291 */ /* 0x000fe2000f8e70ff */
[----:B------:R-:W-:Y:S01]  /*1ba0*/  UMOV UR13, 0x30000 ;  /* 0x00030000000d7882 */ /* 0x000fe20000000000 */
[----:B------:R-:W-:-:S02]  /*1bb0*/  UMOV UR18, 0x0 ;  /* 0x0000000000127882 */ /* 0x000fc40000000000 */
[----:B------:R-:W-:Y:S01]  /*1bc0*/  UIADD3 UR8, UPT, UPT, UR8, 0x9400, URZ ;  /* 0x0000940008087890 */ /* 0x000fe2000fffe0ff */
[----:B------:R-:W-:Y:S01]  /*1bd0*/  UMOV UR19, 0x10000000 ;  /* 0x1000000000137882 */ /* 0x000fe20000000000 */
[----:B------:R-:W-:Y:S01]  /*1be0*/  UMOV UR12, UR36 ;  /* 0x00000024000c7c82 */ /* 0x000fe20008000000 */
[----:B------:R-:W-:Y:S01]  /*1bf0*/  UMOV UR9, UR33 ;  /* 0x0000002100097c82 */ /* 0x000fe20008000000 */
[----:B------:R-:W-:Y:S01]  /*1c00*/  UMOV UR10, UR34 ;  /* 0x00000022000a7c82 */ /* 0x000fe20008000000 */
[----:B------:R2:W-:Y:S01]  /*1c10*/  UTMALDG.3D.MULTICAST [UR32], [UR16], UR13, desc[UR18] ;  /* 0x00001220100073b4 */ /* 0x0005e2000801180d */
[----:B------:R-:W-:Y:S01]  /*1c20*/  UIADD3 UR6, UPT, UPT, UR6, 0x1, URZ ;  /* 0x0000000106067890 */ /* 0x000fe2000fffe0ff */
[----:B------:R-:W-:-:S03]  /*1c30*/  UMOV UR4, UR5 ;  /* 0x0000000500047c82 */ /* 0x000fc60008000000 */
[----:B------:R-:W-:Y:S01]  /*1c40*/  UISETP.NE.AND UP0, UPT, UR6, UR21, UPT ;  /* 0x000000150600728c */ /* 0x000fe2000bf05270 */
[----:B------:R4:W-:Y:S01]  /*1c50*/  UTMALDG.3D [UR8], [UR14], desc[UR18] ;  /* 0x000012080e0075b4 */ /* 0x0009e20008011000 */
[----:B--2---:R-:W-:-:S07]  /*1c60*/  UMOV UR13, UR21 ;  /* 0x00000015000d7c82 */ /* 0x004fce0008000000 */
[----:B----4-:R-:W-:Y:S05]  /*1c70*/  BRA.U UP0, `(.L_x_31) ;  /* 0xfffffffd004c7547 */ /* 0x010fea000b83ffff */
.L_x_25:
[----:B------:R-:W-:Y:S01]  /*1c80*/  ULEA UR4, UR5, UR7, 0x3 ;  /* 0x0000000705047291 */ /* 0x000fe2000f8e18ff */
[----:B--2---:R-:W-:Y:S01]  /*1c90*/  SHF.L.U32 R0, R12, 0x1f, RZ ;  /* 0x0000001f0c007819 */ /* 0x004fe200000006ff */
[----:B------:R-:W-:Y:S01]  /*1ca0*/  @!P1 SYNCS.ARRIVE.TRANS64.A1T0 RZ, [UR7+0x78], RZ ;  /* 0x000078ffffff99a7 */ /* 0x000fe20008100007 */
[----:B------:R-:W-:-:S06]  /*1cb0*/  UISETP.GT.AND UP0, UPT, UR43, UR41, UPT ;  /* 0x000000292b00728c */ /* 0x000fcc000bf04270 */
[----:B-1-3--:R1:W2:Y:S03]  /*1cc0*/  SYNCS.PHASECHK.TRANS64.TRYWAIT P0, [UR4+0x18], R0 ;  /* 0x00001800ff0075a7 */ /* 0x00a2a60008001104 */
[----:B------:R-:W-:Y:S05]  /*1cd0*/  BRA.U !UP0, `(.L_x_32) ;  /* 0x0000000108bc7547 */ /* 0x000fea000b800000 */
[----:B------:R-:W-:Y:S01]  /*1ce0*/  UIADD3 UR25, UPT, UPT, UR44, UR13, URZ ;  /* 0x0000000d2c197290 */ /* 0x000fe2000fffe0ff */
[----:B------:R-:W-:-:S11]  /*1cf0*/  UMOV UR4, UR5 ;  /* 0x0000000500047c82 */ /* 0x000fd60008000000 */
.L_x_38:
[----:B------:R-:W-:Y:S01]  /*1d00*/  ULEA UR17, UR4, UR7, 0x3 ;  /* 0x0000000704117291 */ /* 0x000fe2000f8e18ff */
[----:B--2---:R-:W-:Y:S01]  /*1d10*/  @!P3 MOV R2, 0x5000 ;  /* 0x000050000002b802 */ /* 0x004fe20000000f00 */
[----:B--2-4-:R-:W-:Y:S10]  /*1d20*/  @P0 BRA `(.L_x_33) ;  /* 0x00000000000c0947 */ /* 0x014ff40003800000 */
[----:B------:R-:W-:-:S04]  /*1d30*/  SHF.L.U32 R3, R12, 0x1f, RZ ;  /* 0x0000001f0c037819 */ /* 0x000fc800000006ff */
[----:B------:R-:W2:Y:S02]  /*1d40*/  SYNCS.PHASECHK.TRANS64.TRYWAIT P0, [UR17+0x18], R3 ;  /* 0x00001803ff0075a7 */ /* 0x000ea40008001111 */
[----:B--2---:R-:W-:Y:S05]  /*1d50*/  @!P0 BRA `(.L_x_34) ;  /* 0x0000007800308947 */ /* 0x004fea0003800000 */
.L_x_33:
[----:B------:R2:W-:Y:S01]  /*1d60*/  @!P3 SYNCS.ARRIVE.TRANS64 RZ, [UR17], R2 ;  /* 0x00000002ffffb9a7 */ /* 0x0005e20008000011 */
[----:B------:R-:W-:-:S04]  /*1d70*/  ULOP3.LUT UR5, UR24, 0x2, URZ, 0xfc, !UPT ;  /* 0x0000000218057892 */ /* 0x000fc8000f8efcff */
[----:B------:R-:W-:-:S09]  /*1d80*/  UISETP.NE.AND UP0, UPT, UR5, 0x2, UPT ;  /* 0x000000020500788c */ /* 0x000fd2000bf05270 */
[----:B------:R-:W-:Y:S05]  /*1d90*/  BRA.U UP0, `(.L_x_35) ;  /* 0x0000000100047547 */ /* 0x000fea000b800000 */
[----:B------:R-:W-:Y:S05]  /*1da0*/  BPT.TRAP 0x1 ;  /* 0x000000040000795c */ /* 0x000fea0000300000 */
.L_x_35:
[----:B------:R-:W-:Y:S04]  /*1db0*/  BSSY.RECONVERGENT B0, `(.L_x_36) ;  /* 0x0000003000007945 */ /* 0x000fe80003800200 */
[----:B------:R-:W-:Y:S05]  /*1dc0*/  @P2 BRA `(.L_x_37) ;  /* 0x0000000000042947 */ /* 0x000fea0003800000 */
[----:B------:R-:W-:Y:S05]  /*1dd0*/  BPT.TRAP 0x1 ;  /* 0x000000040000795c */ /* 0x000fea0000300000 */
.L_x_37:
[----:B------:R-:W-:Y:S05]  /*1de0*/  BSYNC.RECONVERGENT B0 ;  /* 0x0000000000007941 */ /* 0x000fea0003800200 */
.L_x_36:
[----:B------:R-:W-:Y:S02]  /*1df0*/  UIADD3 UR5, UPT, UPT, UR4, 0x1, URZ ;  /* 0x0000000104057890 */ /* 0x000fe4000fffe0ff */
[----:B------:R-:W-:Y:S02]  /*1e00*/  UIADD3 UR14, UP1, UPT, UR26, 0x80, URZ ;  /* 0x000000801a0e7890 */ /* 0x000fe4000ff3e0ff */
[----:B------:R-:W-:Y:S02]  /*1e10*/  UISETP.NE.AND UP0, UPT, UR5, 0x3, UPT ;  /* 0x000000030500788c */ /* 0x000fe4000bf05270 */
[----:B------:R-:W-:Y:S02]  /*1e20*/  USHF.L.U32 UR18, UR13, 0x6, URZ ;  /* 0x000000060d127899 */ /* 0x000fe400080006ff */
[----:B------:R-:W-:Y:S02]  /*1e30*/  USEL UR8, URZ, 0x1, UP0 ;  /* 0x00000001ff087887 */ /* 0x000fe40008000000 */
[----:B------:R-:W-:-:S02]  /*1e40*/  USEL UR5, UR5, URZ, UP0 ;  /* 0x000000ff05057287 */ /* 0x000fc40008000000 */
[----:B------:R-:W-:Y:S02]  /*1e50*/  UIADD3 UR22, UP0, UPT, UR26, 0x180, URZ ;  /* 0x000001801a167890 */ /* 0x000fe4000ff1e0ff */
[----:B------:R-:W-:Y:S01]  /*1e60*/  LOP3.LUT R12, R12, UR8, RZ, 0x3c, !PT ;  /* 0x000000080c0c7c12 */ /* 0x000fe2000f8e3cff */
[----:B------:R-:W-:Y:S02]  /*1e70*/  ULEA UR6, UR5, UR7, 0x3 ;  /* 0x0000000705067291 */ /* 0x000fe4000f8e18ff */
[----:B------:R-:W-:Y:S01]  /*1e80*/  ULEA UR8, UR4, UR7, 0xe ;  /* 0x0000000704087291 */ /* 0x000fe2000f8e70ff */
[----:B-1----:R-:W-:Y:S01]  /*1e90*/  SHF.L.U32 R0, R12, 0x1f, RZ ;  /* 0x0000001f0c007819 */ /* 0x002fe200000006ff */
[----:B------:R-:W-:Y:S02]  /*1ea0*/  ULEA UR16, UR4, UR29, 0xc ;  /* 0x0000001d04107291 */ /* 0x000fe4000f8e60ff */
[----:B------:R-:W-:Y:S02]  /*1eb0*/  UIADD3.X UR15, UPT, UPT, URZ, UR27, URZ, UP1, !UPT ;  /* 0x0000001bff0f7290 */ /* 0x000fe40008ffe4ff */
[----:B------:R-:W-:Y:S01]  /*1ec0*/  UIADD3 UR8, UPT, UPT, UR8, 0x9400, URZ ;  /* 0x0000940008087890 */ /* 0x000fe2000fffe0ff */
[----:B------:R3:W4:Y:S01]  /*1ed0*/  SYNCS.PHASECHK.TRANS64.TRYWAIT P0, [UR6+0x18], R0 ;  /* 0x00001800ff0075a7 */ /* 0x0007220008001106 */
[----:B------:R-:W-:Y:S01]  /*1ee0*/  UIADD3.X UR23, UPT, UPT, URZ, UR27, URZ, UP0, !UPT ;  /* 0x0000001bff177290 */ /* 0x000fe200087fe4ff */
[----:B------:R-:W-:Y:S01]  /*1ef0*/  UMOV UR6, 0x30000 ;  /* 0x0003000000067882 */ /* 0x000fe20000000000 */
[----:B------:R-:W-:Y:S01]  /*1f00*/  UMOV UR30, 0x0 ;  /* 0x00000000001e7882 */ /* 0x000fe20000000000 */
[----:B------:R-:W-:Y:S01]  /*1f10*/  UMOV UR31, 0x10000000 ;  /* 0x10000000001f7882 */ /* 0x000fe20000000000 */
[----:B------:R-:W-:Y:S01]  /*1f20*/  UMOV UR19, UR35 ;  /* 0x0000002300137c82 */ /* 0x000fe20008000000 */
[----:B------:R-:W-:Y:S01]  /*1f30*/  UMOV UR20, UR36 ;  /* 0x0000002400147c82 */ /* 0x000fe20008000000 */
[----:B------:R-:W-:Y:S01]  /*1f40*/  UMOV UR12, UR36 ;  /* 0x00000024000c7c82 */ /* 0x000fe20008000000 */
[----:B------:R-:W-:Y:S01]  /*1f50*/  UMOV UR9, UR17 ;  /* 0x0000001100097c82 */ /* 0x000fe20008000000 */
[----:B------:R-:W-:Y:S01]  /*1f60*/  UMOV UR10, UR18 ;  /* 0x00000012000a7c82 */ /* 0x000fe20008000000 */
[----:B------:R3:W-:Y:S01]  /*1f70*/  UTMALDG.3D.MULTICAST [UR16], [UR14], UR6, desc[UR30] ;  /* 0x00001e100e0073b4 */ /* 0x0007e20008011806 */
[----:B------:R-:W-:Y:S01]  /*1f80*/  UIADD3 UR13, UPT, UPT, UR13, 0x1, URZ ;  /* 0x000000010d0d7890 */ /* 0x000fe2000fffe0ff */
[----:B------:R-:W-:-:S03]  /*1f90*/  UMOV UR4, UR5 ;  /* 0x0000000500047c82 */ /* 0x000fc60008000000 */
[----:B------:R-:W-:Y:S01]  /*1fa0*/  UISETP.NE.AND UP0, UPT, UR13, UR25, UPT ;  /* 0x000000190d00728c */ /* 0x000fe2000bf05270 */
[----:B------:R3:W-:Y:S08]  /*1fb0*/  UTMALDG.3D [UR8], [UR22], desc[UR30] ;  /* 0x00001e08160075b4 */ /* 0x0007f00008011000 */
[----:B---3--:R-:W-:Y:S05]  /*1fc0*/  BRA.U UP0, `(.L_x_38) ;  /* 0xfffffffd004c7547 */ /* 0x008fea000b83ffff */
.L_x_32:
[C---:B------:R-:W-:Y:S01]  /*1fd0*/  LEA R3, R11.reuse, UR7, 0x3 ;  /* 0x000000070b037c11 */ /* 0x040fe2000f8e18ff */
[----:B------:R-:W-:Y:S01]  /*1fe0*/  NOP ;  /* 0x0000000000007918 */ /* 0x000fe20000000000 */
[----:B-1----:R-:W-:Y:S02]  /*1ff0*/  SHF.L.U32 R0, R10, 0x1f, RZ ;  /* 0x0000001f0a007819 */ /* 0x002fe400000006ff */
[----:B------:R-:W-:Y:S02]  /*2000*/  LEA R5, R11, UR7, 0x4 ;  /* 0x000000070b057c11 */ /* 0x000fe4000f8e20ff */
[----:B--2-4-:R-:W1:Y:S02]  /*2010*/  SYNCS.PHASECHK.TRANS64.TRYWAIT P0, [R3+URZ+0x80], R0 ;  /* 0x00008000030075a7 */ /* 0x014e6400080011ff */
[----:B-1----:R-:W-:Y:S05]  /*2020*/  @!P0 BRA `(.L_x_39) ;  /* 0x0000007400948947 */ /* 0x002fea0003800000 */
.L_x_134:
[----:B------:R-:W2:Y:S01]  /*2030*/  LDS.128 R4, [R5+0x110] ;  /* 0x0001100005047984 */ /* 0x000ea20000000c00 */
[----:B------:R-:W-:Y:S01]  /*2040*/  UISETP.GE.AND UP0, UPT, UR42, 0x1, UPT ;  /* 0x000000012a00788c */ /* 0x000fe2000bf06270 */
[----:B------:R-:W-:Y:S01]  /*2050*/  @!PT LDS RZ, [RZ] ;  /* 0x00000000fffff984 */ /* 0x000fe20000000800 */
[----:B------:R-:W-:Y:S01]  /*2060*/  @!PT LDS RZ, [RZ] ;  /* 0x00000000fffff984 */ /* 0x000fe20000000800 */
[----:B------:R-:W-:Y:S01]  /*2070*/  @!PT LDS RZ, [RZ] ;  /* 0x00000000fffff984 */ /* 0x000fe20000000800 */
[----:B------:R-:W-:Y:S01]  /*2080*/  @!PT LDS RZ, [RZ] ;  /* 0x00000000fffff984 */ /* 0x000fe20000000800 */
[----:B------:R3:W-:Y:S06]  /*2090*/  MEMBAR.ALL.CTA ;  /* 0x0000000000007992 */ /* 0x0007ec0000008000 */
[----:B---3--:R-:W3:Y:S01]  /*20a0*/  FENCE.VIEW.ASYNC.S ;  /* 0x00000000000073c6 */ /* 0x008ee20000000000 */
[----:B--2---:R-:W-:-:S13]  /*20b0*/  LOP3.LUT P0, RZ, R6, 0x1, RZ, 0xc0, !PT ;  /* 0x0000000106ff7812 */ /* 0x004fda000780c0ff */
[----:B---3--:R-:W-:Y:S01]  /*20c0*/  VOTEU.ANY UP1, P0 ;  /* 0x0000000000ff7886 */ /* 0x008fe20000020100 */
[----:B------:R-:W-:-:S13]  /*20d0*/  PLOP3.LUT P0, PT, PT, PT, UP1, 0x80, 0x8 ;  /* 0x000000000008781c */ /* 0x000fda0003f0f018 */
[----:B-1----:R-:W-:Y:S02]  /*20e0*/  @P0 LOP3.LUT R0, R5, 0xffff, RZ, 0xc0, !PT ;  /* 0x0000ffff05000812 */ /* 0x002fe400078ec0ff */
[----:B------:R-:W-:Y:S02]  /*20f0*/  @P0 MOV R2, R4 ;  /* 0x0000000400020202 */ /* 0x000fe40000000f00 */
[----:B------:R-:W-:Y:S01]  /*2100*/  @P0 R2UR UR6, R0 ;  /* 0x00000000000602ca */ /* 0x000fe200000e0000 */
[----:B------:R-:W-:Y:S01]  /*2110*/  VIADD R0, R3, 0x90 ;  /* 0x0000009003007836 */ /* 0x000fe20000000000 */
[----:B------:R-:W-:Y:S02]  /*2120*/  @P0 SHF.R.U32.HI R4, RZ, 0x10, R5 ;  /* 0x00000010ff040819 */ /* 0x000fe40000011605 */
[----:B------:R-:W-:Y:S02]  /*2130*/  @P0 R2UR UR8, R2 ;  /* 0x00000000020802ca */ /* 0x000fe400000e0000 */
[----:B------:R-:W-:-:S02]  /*2140*/  PRMT R0, RZ, 0x654, R0 ;  /* 0x00000654ff007816 */ /* 0x000fc40000000000 */
[----:B------:R-:W-:Y:S02]  /*2150*/  @P0 R2UR UR4, R4 ;  /* 0x00000000040402ca */ /* 0x000fe400000e0000 */
[----:B------:R1:W-:Y:S03]  /*2160*/  SYNCS.ARRIVE.TRANS64.RED.A1T0 RZ, [R0+URZ], RZ ;  /* 0x000000ff00ff79a7 */ /* 0x0003e600081004ff */
[----:B------:R-:W-:-:S04]  /*2170*/  @UP1 UMOV UR37, UR6 ;  /* 0x0000000600251c82 */ /* 0x000fc80008000000 */
[----:B------:R-:W-:-:S04]  /*2180*/  @UP1 UMOV UR38, UR8 ;  /* 0x0000000800261c82 */ /* 0x000fc80008000000 */
[----:B------:R-:W-:Y:S01]  /*2190*/  @UP1 UMOV UR36, UR4 ;  /* 0x0000000400241c82 */ /* 0x000fe20008000000 */
[----:B------:R-:W-:Y:S05]  /*21a0*/  BRA.U !UP0, `(.L_x_40) ;  /* 0x0000000108d47547 */ /* 0x000fea000b800000 */
[----:B------:R-:W2:Y:S01]  /*21b0*/  LDCU.128 UR12, c[0x0][0xb10] ;  /* 0x00016200ff0c77ac */ /* 0x000ea20008000c00 */
[----:B------:R-:W3:Y:S01]  /*21c0*/  LDCU UR25, c[0x0][0xb20] ;  /* 0x00016400ff1977ac */ /* 0x000ee20008000800 */
[----:B------:R-:W4:Y:S01]  /*21d0*/  LDCU UR20, c[0x0][0xb0c] ;  /* 0x00016180ff1477ac */ /* 0x000f220008000800 */
[----:B------:R-:W1:Y:S01]  /*21e0*/  LDCU.64 UR10, c[0x0][0xb28] ;  /* 0x00016500ff0a77ac */ /* 0x000e620008000a00 */
[----:B------:R-:W-:Y:S02]  /*21f0*/  UISETP.NE.AND UP3, UPT, UR42, 0x1, UPT ;  /* 0x000000012a00788c */ /* 0x000fe4000bf65270 */
[----:B--2---:R-:W-:Y:S02]  /*2200*/  UIMAD.WIDE.U32 UR16, UR39, UR15, URZ ;  /* 0x0000000f271072a5 */ /* 0x004fe4000f8e00ff */
[----:B------:R-:W-:Y:S02]  /*2210*/  UIMAD.WIDE.U32 UR8, UR40, UR12, URZ ;  /* 0x0000000c280872a5 */ /* 0x000fe4000f8e00ff */
[----:B------:R-:W-:-:S02]  /*2220*/  UISETP.NE.AND UP0, UPT, UR14, 0x1, UPT ;  /* 0x000000010e00788c */ /* 0x000fc4000bf05270 */
[----:B------:R-:W-:Y:S01]  /*2230*/  UIMAD.WIDE.U32 UR22, UR37, UR15, URZ ;  /* 0x0000000f251672a5 */ /* 0x000fe2000f8e00ff */
[----:B------:R-:W-:Y:S02]  /*2240*/  UMOV UR16, UR17 ;  /* 0x0000001100107c82 */ /* 0x000fe40008000000 */
[----:B------:R-:W-:Y:S01]  /*2250*/  UMOV UR8, UR9 ;  /* 0x0000000900087c82 */ /* 0x000fe20008000000 */
[----:B---3--:R-:W-:Y:S02]  /*2260*/  USHF.R.U32.HI UR16, URZ, UR25, UR16 ;  /* 0x00000019ff107299 */ /* 0x008fe40008011610 */
[----:B----4-:R-:W-:Y:S02]  /*2270*/  UISETP.NE.AND UP2, UPT, UR20, 0x1, UPT ;  /* 0x000000011400788c */ /* 0x010fe4000bf45270 */
[----:B------:R-:W-:Y:S02]  /*2280*/  USHF.R.U32.HI UR8, URZ, UR13, UR8 ;  /* 0x0000000dff087299 */ /* 0x000fe40008011608 */
[----:B------:R-:W-:-:S02]  /*2290*/  USEL UR6, UR39, UR16, !UP0 ;  /* 0x0000001027067287 */ /* 0x000fc4000c000000 */
[----:B------:R-:W-:Y:S02]  /*22a0*/  USEL UR8, UR40, UR8, !UP2 ;  /* 0x0000000828087287 */ /* 0x000fe4000d000000 */
[----:B-1----:R-:W-:Y:S01]  /*22b0*/  UIMAD.WIDE.U32 UR16, UR6, UR10, URZ ;  /* 0x0000000a061072a5 */ /* 0x002fe2000f8e00ff */
[----:B------:R-:W-:Y:S01]  /*22c0*/  UMOV UR4, UR23 ;  /* 0x0000001700047c82 */ /* 0x000fe20008000000 */
[----:B------:R-:W-:Y:S02]  /*22d0*/  UIMAD.WIDE.U32 UR18, UR38, UR12, URZ ;  /* 0x0000000c261272a5 */ /* 0x000fe4000f8e00ff */
[----:B------:R-:W-:-:S03]  /*22e0*/  UIMAD.WIDE.U32 UR22, UR8, UR10, URZ ;  /* 0x0000000a081672a5 */ /* 0x000fc6000f8e00ff */
[----:B------:R-:W-:Y:S01]  /*22f0*/  UMOV UR16, UR17 ;  /* 0x0000001100107c82 */ /* 0x000fe20008000000 */
[----:B------:R-:W-:Y:S02]  /*2300*/  USHF.R.U32.HI UR4, URZ, UR25, UR4 ;  /* 0x00000019ff047299 */ /* 0x000fe40008011604 */
[----:B------:R-:W-:Y:S01]  /*2310*/  @UP3 USHF.R.U32.HI UR6, URZ, UR11, UR16 ;  /* 0x0000000bff063299 */ /* 0x000fe20008011610 */
[----:B------:R-:W-:Y:S01]  /*2320*/  UMOV UR18, UR19 ;  /* 0x0000001300127c82 */ /* 0x000fe20008000000 */
[----:B------:R-:W-:Y:S01]  /*2330*/  UMOV UR22, UR23 ;  /* 0x0000001700167c82 */ /* 0x000fe20008000000 */
[----:B------:R-:W-:Y:S02]  /*2340*/  USHF.R.U32.HI UR13, URZ, UR13, UR18 ;  /* 0x0000000dff0d7299 */ /* 0x000fe40008011612 */
[----:B------:R-:W-:Y:S02]  /*2350*/  USEL UR4, UR37, UR4, !UP0 ;  /* 0x0000000425047287 */ /* 0x000fe4000c000000 */
[----:B------:R-:W-:-:S02]  /*2360*/  @UP3 USHF.R.U32.HI UR8, URZ, UR11, UR22 ;  /* 0x0000000bff083299 */ /* 0x000fc40008011616 */
[----:B------:R-:W-:Y:S02]  /*2370*/  UIMAD UR9, UR42, UR6, URZ ;  /* 0x000000062a0972a4 */ /* 0x000fe4000f8e02ff */
[----:B------:R-:W-:Y:S02]  /*2380*/  USEL UR6, UR38, UR13, !UP2 ;  /* 0x0000000d26067287 */ /* 0x000fe4000d000000 */
[----:B------:R-:W-:Y:S02]  /*2390*/  UIMAD UR12, UR42, UR8, URZ ;  /* 0x000000082a0c72a4 */ /* 0x000fe4000f8e02ff */
[----:B------:R-:W-:Y:S02]  /*23a0*/  UISETP.GE.AND UP0, UPT, UR4, UR9, UPT ;  /* 0x000000090400728c */ /* 0x000fe4000bf06270 */
[----:B------:R-:W-:Y:S02]  /*23b0*/  UIMAD.WIDE.U32 UR16, UR4, UR10, URZ ;  /* 0x0000000a041072a5 */ /* 0x000fe4000f8e00ff */
[----:B------:R-:W-:-:S02]  /*23c0*/  UISETP.GE.OR UP0, UPT, UR6, UR12, UP0 ;  /* 0x0000000c0600728c */ /* 0x000fc40008706670 */
        /* <DEDUP_REMOVED lines=19> */
.L_x_40:
[----:B------:R-:W2:Y:S02]  /*2500*/  LDCU UR4, c[0x0][0xb30] ;  /* 0x00016600ff0477ac */ /* 0x000ea40008000800 */
[----:B--2---:R-:W-:-:S09]  /*2510*/  UISETP.NE.AND UP0, UPT, UR4, 0x1, UPT ;  /* 0x000000010400788c */ /* 0x004fd2000bf05270 */
[----:B------:R-:W-:Y:S05]  /*2520*/  BRA.U UP0, `(.L_x_41) ;  /* 0x0000000100447547 */ /* 0x000fea000b800000 */
[----:B------:R-:W2:Y:S01]  /*2530*/  LDCU.128 UR12, c[0x0][0xb10] ;  /* 0x00016200ff0c77ac */ /* 0x000ea20008000c00 */
[----:B------:R-:W3:Y:S01]  /*2540*/  LDCU UR16, c[0x0][0xb0c] ;  /* 0x00016180ff1077ac */ /* 0x000ee20008000800 */
[----:B------:R-:W4:Y:S01]  /*2550*/  LDCU UR17, c[0x0][0xb20] ;  /* 0x00016400ff1177ac */ /* 0x000f220008000800 */
[----:B--2---:R-:W-:Y:S02]  /*2560*/  UIMAD.WIDE.U32 UR10, UR38, UR12, URZ ;  /* 0x0000000c260a72a5 */ /* 0x004fe4000f8e00ff */
[----:B------:R-:W-:Y:S02]  /*2570*/  UIMAD.WIDE.U32 UR8, UR37, UR15, URZ ;  /* 0x0000000f250872a5 */ /* 0x000fe4000f8e00ff */
[----:B---3--:R-:W-:Y:S02]  /*2580*/  UISETP.NE.AND UP2, UPT, UR16, 0x1, UPT ;  /* 0x000000011000788c */ /* 0x008fe4000bf45270 */
[----:B------:R-:W-:Y:S01]  /*2590*/  UISETP.NE.AND UP0, UPT, UR14, 0x1, UPT ;  /* 0x000000010e00788c */ /* 0x000fe2000bf05270 */
[----:B------:R-:W-:-:S02]  /*25a0*/  UMOV UR6, UR11 ;  /* 0x0000000b00067c82 */ /* 0x000fc40008000000 */
[----:B------:R-:W-:Y:S01]  /*25b0*/  UMOV UR4, UR9 ;  /* 0x0000000900047c82 */ /* 0x000fe20008000000 */
[----:B------:R-:W-:Y:S02]  /*25c0*/  USHF.R.U32.HI UR6, URZ, UR13, UR6 ;  /* 0x0000000dff067299 */ /* 0x000fe40008011606 */
[----:B----4-:R-:W-:Y:S02]  /*25d0*/  USHF.R.U32.HI UR4, URZ, UR17, UR4 ;  /* 0x00000011ff047299 */ /* 0x010fe40008011604 */
[----:B------:R-:W-:Y:S02]  /*25e0*/  USEL UR6, UR38, UR6, !UP2 ;  /* 0x0000000626067287 */ /* 0x000fe4000d000000 */
[----:B------:R-:W-:-:S04]  /*25f0*/  USEL UR4, UR37, UR4, !UP0 ;  /* 0x0000000425047287 */ /* 0x000fc8000c000000 */
[----:B------:R-:W-:Y:S02]  /*2600*/  UIADD3 UR8, UPT, UPT, UR6, -UR4, URZ ;  /* 0x8000000406087290 */ /* 0x000fe4000fffe0ff */
[----:B------:R-:W-:Y:S02]  /*2610*/  UIADD3 UR4, UPT, UPT, -UR6, UR4, URZ ;  /* 0x0000000406047290 */ /* 0x000fe4000fffe1ff */
[----:B------:R-:W-:Y:S02]  /*2620*/  UIMAD UR37, UR8, UR14, UR37 ;  /* 0x0000000e082572a4 */ /* 0x000fe4000f8e0225 */
[----:B------:R-:W-:-:S12]  /*2630*/  UIMAD UR38, UR4, UR16, UR38 ;  /* 0x00000010042672a4 */ /* 0x000fd8000f8e0226 */
.L_x_41:
[----:B------:R-:W-:Y:S01]  /*2640*/  VIADD R11, R11, 0x1 ;  /* 0x000000010b0b7836 */ /* 0x000fe20000000000 */
[----:B------:R-:W-:Y:S01]  /*2650*/  R2UR UR4, R87 ;  /* 0x00000000570472ca */ /* 0x000fe200000e0000 */
[----:B------:R-:W-:Y:S01]  /*2660*/  UIADD3 UR20, UPT, UPT, UR37, UR59, URZ ;  /* 0x0000003b25147290 */ /* 0x000fe2000fffe0ff */
[----:B------:R-:W-:Y:S02]  /*2670*/  PLOP3.LUT P1, PT, PT, PT, PT, 0x80, 0x8 ;  /* 0x000000000008781c */ /* 0x000fe40003f2f070 */
[----:B------:R-:W-:-:S04]  /*2680*/  ISETP.NE.AND P0, PT, R11, 0x2, PT ;  /* 0x000000020b00780c */ /* 0x000fc80003f05270 */
[----:B------:R-:W-:Y:S02]  /*2690*/  SEL R3, RZ, 0x1, P0 ;  /* 0x00000001ff037807 */ /* 0x000fe40000000000 */
[----:B------:R-:W-:Y:S02]  /*26a0*/  SEL R11, R11, RZ, P0 ;  /* 0x000000ff0b0b7207 */ /* 0x000fe40000000000 */
[----:B------:R-:W-:Y:S01]  /*26b0*/  LOP3.LUT R10, R10, R3, RZ, 0x3c, !PT ;  /* 0x000000030a0a7212 */ /* 0x000fe200078e3cff */
[----:B------:R-:W-:Y:S01]  /*26c0*/  UIADD3 UR16, UPT, UPT, UR38, UR4, URZ ;  /* 0x0000000426107290 */ /* 0x000fe2000fffe0ff */
[----:B------:R-:W-:Y:S11]  /*26d0*/  BRA.U UP1, `(.L_x_42) ;  /* 0xfffffff101587547 */ /* 0x000ff6000b83ffff */
[----:B------:R-:W-:Y:S01]  /*26e0*/  UIADD3 UR7, UPT, UPT, UR7, 0x18, URZ ;  /* 0x0000001807077890 */ /* 0x000fe2000fffe0ff */
[----:B------:R-:W-:-:S03]  /*26f0*/  SHF.L.U32 R3, R12, 0x1f, RZ ;  /* 0x0000001f0c037819 */ /* 0x000fc600000006ff */
[----:B------:R-:W-:-:S09]  /*2700*/  ULEA UR4, UR5, UR7, 0x3 ;  /* 0x0000000705047291 */ /* 0x000fd2000f8e18ff */
[----:B------:R-:W2:Y:S02]  /*2710*/  SYNCS.PHASECHK.TRANS64.TRYWAIT P0, [UR4], R3 ;  /* 0x00000003ff0075a7 */ /* 0x000ea40008001104 */
[----:B--2---:R-:W-:Y:S05]  /*2720*/  @!P0 BRA `(.L_x_43) ;  /* 0x0000006c00e88947 */ /* 0x004fea0003800000 */
.L_x_136:
[----:B------:R-:W-:-:S04]  /*2730*/  UIADD3 UR4, UPT, UPT, UR5, 0x1, URZ ;  /* 0x0000000105047890 */ /* 0x000fc8000fffe0ff */
[----:B------:R-:W-:-:S04]  /*2740*/  UISETP.NE.AND UP0, UPT, UR4, 0x3, UPT ;  /* 0x000000030400788c */ /* 0x000fc8000bf05270 */
[----:B------:R-:W-:Y:S02]  /*2750*/  USEL UR6, URZ, 0x1, UP0 ;  /* 0x00000001ff067887 */ /* 0x000fe40008000000 */
[----:B------:R-:W-:-:S04]  /*2760*/  USEL UR4, UR4, URZ, UP0 ;  /* 0x000000ff04047287 */ /* 0x000fc80008000000 */
[----:B------:R-:W-:Y:S01]  /*2770*/  ULEA UR5, UR4, UR7, 0x3 ;  /* 0x0000000704057291 */ /* 0x000fe2000f8e18ff */
[----:B------:R-:W-:-:S04]  /*2780*/  LOP3.LUT R12, R12, UR6, RZ, 0x3c, !PT ;  /* 0x000000060c0c7c12 */ /* 0x000fc8000f8e3cff */
[----:B-1----:R-:W-:-:S04]  /*2790*/  SHF.L.U32 R3, R12, 0x1f, RZ ;  /* 0x0000001f0c037819 */ /* 0x002fc800000006ff */
[----:B------:R-:W1:Y:S02]  /*27a0*/  SYNCS.PHASECHK.TRANS64.TRYWAIT P0, [UR5], R3 ;  /* 0x00000003ff0075a7 */ /* 0x000e640008001105 */
[----:B-1----:R-:W-:Y:S05]  /*27b0*/  @!P0 BRA `(.L_x_44) ;  /* 0x0000006c00dc8947 */ /* 0x002fea0003800000 */
.L_x_138:
[----:B------:R-:W-:-:S04]  /*27c0*/  UIADD3 UR4, UPT, UPT, UR4, 0x1, URZ ;  /* 0x0000000104047890 */ /* 0x000fc8000fffe0ff */
[----:B------:R-:W-:-:S04]  /*27d0*/  UISETP.NE.AND UP0, UPT, UR4, 0x3, UPT ;  /* 0x000000030400788c */ /* 0x000fc8000bf05270 */
[----:B------:R-:W-:Y:S02]  /*27e0*/  USEL UR5, URZ, 0x1, UP0 ;  /* 0x00000001ff057887 */ /* 0x000fe40008000000 */
[----:B------:R-:W-:-:S04]  /*27f0*/  USEL UR4, UR4, URZ, UP0 ;  /* 0x000000ff04047287 */ /* 0x000fc80008000000 */
[----:B------:R-:W-:Y:S01]  /*2800*/  ULEA UR4, UR4, UR7, 0x3 ;  /* 0x0000000704047291 */ /* 0x000fe2000f8e18ff */
[----:B-1----:R-:W-:-:S04]  /*2810*/  LOP3.LUT R3, R12, UR5, RZ, 0x3c, !PT ;  /* 0x000000050c037c12 */ /* 0x002fc8000f8e3cff */
[----:B------:R-:W-:Y:S01]  /*2820*/  SHF.L.U32 R3, R3, 0x1f, RZ ;  /* 0x0000001f03037819 */ /* 0x000fe200000006ff */
[----:B------:R-:W-:-:S07]  /*2830*/  IMAD.U32 R0, RZ, RZ, UR4 ;  /* 0x00000004ff007e24 */ /* 0x000fce000f8e00ff */
.L_x_45:
[----:B-1----:R1:W2:Y:S02]  /*2840*/  SYNCS.PHASECHK.TRANS64.TRYWAIT P0, [R0+URZ], R3 ;  /* 0x00000003000075a7 */ /* 0x0022a400080011ff */
[----:B--2---:R-:W-:Y:S05]  /*2850*/  @!P0 NANOSLEEP.SYNCS 0x989680 ;  /* 0x009896800000895d */ /* 0x004fea0003900000 */
[----:B------:R-:W2:Y:S02]  /*2860*/  @!P0 SYNCS.PHASECHK.TRANS64 P0, [R0+URZ], R3 ;  /* 0x00000003000085a7 */ /* 0x000ea400080010ff */
[----:B--2---:R-:W-:Y:S05]  /*2870*/  @P0 EXIT ;  /* 0x000000000000094d */ /* 0x004fea0003800000 */
[----:B------:R-:W-:Y:S05]  /*2880*/  BRA `(.L_x_45) ;  /* 0xfffffffc00ec7947 */ /* 0x000fea000383ffff */
.L_x_22:
[----:B------:R-:W1:Y:S02]  /*2890*/  S2UR UR4, SR_CgaCtaId ;  /* 0x00000000000479c3 */ /* 0x000e640000008800 */
[----:B-1----:R-:W-:-:S04]  /*28a0*/  UISETP.NE.AND UP0, UPT, UR4, URZ, UPT ;  /* 0x000000ff0400728c */ /* 0x002fc8000bf05270 */
[----:B------:R-:W-:-:S09]  /*28b0*/  UISETP.NE.OR UP0, UPT, UR17, 0x1, UP0 ;  /* 0x000000011100788c */ /* 0x000fd20008705670 */
[----:B------:R-:W-:Y:S05]  /*28c0*/  BRA.U UP0, `(.L_x_46) ;  /* 0x00000005004c7547 */ /* 0x000fea000b800000 */
[----:B------:R-:W1:Y:S01]  /*28d0*/  S2UR UR5, SR_CgaCtaId ;  /* 0x00000000000579c3 */ /* 0x000e620000008800 */
[----:B------:R-:W-:Y:S01]  /*28e0*/  UMOV UR4, 0x400 ;  /* 0x0000040000047882 */ /* 0x000fe20000000000 */
[----:B------:R-:W-:Y:S01]  /*28f0*/  ISETP.GE.U32.AND P2, PT, R0, 0x2, PT ;  /* 0x000000020000780c */ /* 0x000fe20003f46070 */
[----:B------:R-:W-:Y:S01]  /*2900*/  IMAD.MOV.U32 R12, RZ, RZ, 0x1 ;  /* 0x00000001ff0c7424 */ /* 0x000fe200078e00ff */
[----:B------:R-:W-:Y:S02]  /*2910*/  CS2R R10, SRZ ;  /* 0x00000000000a7805 */ /* 0x000fe4000001ff00 */
[----:B------:R-:W-:Y:S01]  /*2920*/  CS2R R8, SRZ ;  /* 0x0000000000087805 */ /* 0x000fe2000001ff00 */
[----:B-1----:R-:W-:-:S03]  /*2930*/  ULEA UR6, UR5, UR4, 0x18 ;  /* 0x0000000405067291 */ /* 0x002fc6000f8ec0ff */
[----:B------:R-:W-:-:S09]  /*2940*/  UMOV UR5, URZ ;  /* 0x000000ff00057c82 */ /* 0x000fd20008000000 */
.L_x_50:
[----:B------:R-:W-:Y:S02]  /*2950*/  LEA R2, R8, UR6, 0x3 ;  /* 0x0000000608027c11 */ /* 0x000fe4000f8e18ff */
[----:B------:R-:W-:-:S03]  /*2960*/  SHF.L.U32 R5, R9, 0x1f, RZ ;  /* 0x0000001f09057819 */ /* 0x000fc600000006ff */
[----:B------:R-:W-:Y:S01]  /*2970*/  VIADD R4, R2, 0xf0 ;  /* 0x000000f002047836 */ /* 0x000fe20000000000 */
[----:B------:R-:W1:Y:S02]  /*2980*/  SYNCS.PHASECHK.TRANS64.TRYWAIT P0, [R2+URZ+0xe0], R5 ;  /* 0x0000e005020075a7 */ /* 0x000e6400080011ff */
[----:B-1----:R-:W-:Y:S05]  /*2990*/  @!P0 BRA `(.L_x_47) ;  /* 0x0000006c007c8947 */ /* 0x002fea0003800000 */
.L_x_139:
[----:B------:R-:W-:Y:S01]  /*29a0*/  ULEA UR4, UR5, UR6, 0x3 ;  /* 0x0000000605047291 */ /* 0x000fe2000f8e18ff */
[----:B------:R-:W-:Y:S02]  /*29b0*/  PRMT R4, RZ, 0x654, R4 ;  /* 0x00000654ff047816 */ /* 0x000fe40000000004 */
[----:B-1----:R-:W-:Y:S01]  /*29c0*/  SHF.L.U32 R5, R12, 0x1f, RZ ;  /* 0x0000001f0c057819 */ /* 0x002fe200000006ff */
[----:B------:R-:W-:Y:S01]  /*29d0*/  UIADD3 UR7, UPT, UPT, UR4, 0x80, URZ ;  /* 0x0000008004077890 */ /* 0x000fe2000fffe0ff */
[----:B------:R1:W-:Y:S05]  /*29e0*/  SYNCS.ARRIVE.TRANS64.RED.A1T0 RZ, [R4+URZ], RZ ;  /* 0x000000ff04ff79a7 */ /* 0x0003ea00081004ff */
[----:B------:R-:W-:Y:S01]  /*29f0*/  IMAD.U32 R7, RZ, RZ, UR7 ;  /* 0x00000007ff077e24 */ /* 0x000fe2000f8e00ff */
[----:B------:R-:W2:Y:S04]  /*2a00*/  SYNCS.PHASECHK.TRANS64.TRYWAIT P0, [UR4+0x90], R5 ;  /* 0x00009005ff0075a7 */ /* 0x000ea80008001104 */
[----:B------:R-:W-:Y:S01]  /*2a10*/  PRMT R6, R0, 0x654, R7 ;  /* 0x0000065400067816 */ /* 0x000fe20000000007 */
[----:B-1----:R-:W-:Y:S01]  /*2a20*/  @!P2 IMAD.MOV.U32 R4, RZ, RZ, 0x10 ;  /* 0x00000010ff04a424 */ /* 0x002fe200078e00ff */
[----:B--2---:R-:W-:Y:S06]  /*2a30*/  @!P0 BRA `(.L_x_48) ;  /* 0x0000006c00688947 */ /* 0x004fec0003800000 */
.L_x_141:
[----:B------:R-:W-:Y:S01]  /*2a40*/  ULEA UR8, UR5, UR6, 0x4 ;  /* 0x0000000605087291 */ /* 0x000fe2000f8e20ff */
[----:B------:R-:W-:Y:S01]  /*2a50*/  SEL R3, R6, R3, !P2 ;  /* 0x0000000306037207 */ /* 0x000fe20005000000 */
[----:B------:R-:W-:Y:S01]  /*2a60*/  UIADD3 UR9, UPT, UPT, UR4, 0x80, URZ ;  /* 0x0000008004097890 */ /* 0x000fe2000fffe0ff */
[----:B-1----:R-:W-:Y:S01]  /*2a70*/  LEA R2, R11, UR6, 0x3 ;  /* 0x000000060b027c11 */ /* 0x002fe2000f8e18ff */
[----:B------:R-:W-:Y:S01]  /*2a80*/  UIADD3 UR8, UPT, UPT, UR8, 0x110, URZ ;  /* 0x0000011008087890 */ /* 0x000fe2000fffe0ff */
[----:B------:R-:W-:Y:S01]  /*2a90*/  SHF.L.U32 R5, R10, 0x1f, RZ ;  /* 0x0000001f0a057819 */ /* 0x000fe200000006ff */
[----:B------:R1:W-:Y:S01]  /*2aa0*/  @!P2 SYNCS.ARRIVE.TRANS64.RED RZ, [R3+URZ], R4 ;  /* 0x0000000403ffa9a7 */ /* 0x0003e200080004ff */
[----:B------:R-:W-:Y:S01]  /*2ab0*/  UIADD3 UR4, UPT, UPT, UR5, 0x1, URZ ;  /* 0x0000000105047890 */ /* 0x000fe2000fffe0ff */
[----:B------:R-:W-:-:S03]  /*2ac0*/  VIADD R8, R8, 0x1 ;  /* 0x0000000108087836 */ /* 0x000fc60000000000 */
[----:B------:R-:W-:Y:S02]  /*2ad0*/  UISETP.NE.AND UP0, UPT, UR4, 0x2, UPT ;  /* 0x000000020400788c */ /* 0x000fe4000bf05270 */
[----:B------:R-:W-:Y:S06]  /*2ae0*/  UGETNEXTWORKID.BROADCAST [UR8], [UR9] ;  /* 0x00000000080073ca */ /* 0x000fec0008000100 */
[----:B------:R-:W-:Y:S01]  /*2af0*/  USEL UR7, URZ, 0x1, UP0 ;  /* 0x00000001ff077887 */ /* 0x000fe20008000000 */
[----:B------:R-:W-:Y:S01]  /*2b00*/  ISETP.NE.AND P0, PT, R8, 0x2, PT ;  /* 0x000000020800780c */ /* 0x000fe20003f05270 */
[----:B------:R-:W-:Y:S01]  /*2b10*/  USEL UR5, UR4, URZ, UP0 ;  /* 0x000000ff04057287 */ /* 0x000fe20008000000 */
[----:B------:R-:W2:Y:S03]  /*2b20*/  SYNCS.PHASECHK.TRANS64.TRYWAIT P1, [R2+URZ+0x80], R5 ;  /* 0x00008005020075a7 */ /* 0x000ea600080211ff */
[----:B------:R-:W-:Y:S01]  /*2b30*/  LOP3.LUT R12, R12, UR7, RZ, 0x3c, !PT ;  /* 0x000000070c0c7c12 */ /* 0x000fe2000f8e3cff */
[----:B-12---:R-:W-:Y:S07]  /*2b40*/  @!P1 BRA `(.L_x_49) ;  /* 0x0000006c003c9947 */ /* 0x006fee0003800000 */
.L_x_142:
[C---:B------:R-:W-:Y:S01]  /*2b50*/  LEA R4, R11.reuse, UR6, 0x4 ;  /* 0x000000060b047c11 */ /* 0x040fe2000f8e20ff */
[----:B-1----:R-:W-:Y:S01]  /*2b60*/  VIADD R2, R2, 0x90 ;  /* 0x0000009002027836 */ /* 0x002fe20000000000 */
[----:B------:R-:W-:Y:S01]  /*2b70*/  SEL R8, R8, RZ, P0 ;  /* 0x000000ff08087207 */ /* 0x000fe20000000000 */
[----:B------:R-:W-:-:S03]  /*2b80*/  VIADD R11, R11, 0x1 ;  /* 0x000000010b0b7836 */ /* 0x000fc60000000000 */
[----:B------:R-:W1:Y:S01]  /*2b90*/  LDS.128 R4, [R4+0x110] ;  /* 0x0001100004047984 */ /* 0x000e620000000c00 */
[----:B------:R-:W-:Y:S02]  /*2ba0*/  PRMT R2, RZ, 0x654, R2 ;  /* 0x00000654ff027816 */ /* 0x000fe40000000002 */
[C---:B------:R-:W-:Y:S01]  /*2bb0*/  ISETP.NE.AND P1, PT, R11.reuse, 0x2, PT ;  /* 0x000000020b00780c */ /* 0x040fe20003f25270 */
[----:B------:R-:W-:Y:S01]  /*2bc0*/  @!PT LDS RZ, [RZ] ;  /* 0x00000000fffff984 */ /* 0x000fe20000000800 */
[----:B------:R-:W-:Y:S01]  /*2bd0*/  @!PT LDS RZ, [RZ] ;  /* 0x00000000fffff984 */ /* 0x000fe20000000800 */
[----:B------:R-:W-:Y:S01]  /*2be0*/  @!PT LDS RZ, [RZ] ;  /* 0x00000000fffff984 */ /* 0x000fe20000000800 */
[----:B------:R-:W-:Y:S01]  /*2bf0*/  @!PT LDS RZ, [RZ] ;  /* 0x00000000fffff984 */ /* 0x000fe20000000800 */
[----:B------:R2:W-:Y:S06]  /*2c00*/  MEMBAR.ALL.CTA ;  /* 0x0000000000007992 */ /* 0x0005ec0000008000 */
[----:B--2---:R-:W2:Y:S01]  /*2c10*/  FENCE.VIEW.ASYNC.S ;  /* 0x00000000000073c6 */ /* 0x004ea20000000000 */
[----:B------:R-:W-:Y:S01]  /*2c20*/  SEL R11, R11, RZ, P1 ;  /* 0x000000ff0b0b7207 */ /* 0x000fe20000800000 */
[----:B--2---:R2:W-:Y:S01]  /*2c30*/  SYNCS.ARRIVE.TRANS64.RED.A1T0 RZ, [R2+URZ], RZ ;  /* 0x000000ff02ff79a7 */ /* 0x0045e200081004ff */
[----:B-1----:R-:W-:-:S02]  /*2c40*/  LOP3.LUT P3, RZ, R6, 0x1, RZ, 0xc0, !PT ;  /* 0x0000000106ff7812 */ /* 0x002fc4000786c0ff */
[----:B------:R-:W-:-:S04]  /*2c50*/  SEL R5, RZ, 0x1, P1 ;  /* 0x00000001ff057807 */ /* 0x000fc80000800000 */
[----:B------:R-:W-:Y:S02]  /*2c60*/  LOP3.LUT R10, R10, R5, RZ, 0x3c, !PT ;  /* 0x000000050a0a7212 */ /* 0x000fe400078e3cff */
[----:B--2---:R-:W-:-:S04]  /*2c70*/  SEL R2, RZ, 0x1, P0 ;  /* 0x00000001ff027807 */ /* 0x004fc80000000000 */
[----:B------:R-:W-:Y:S01]  /*2c80*/  LOP3.LUT R9, R9, R2, RZ, 0x3c, !PT ;  /* 0x0000000209097212 */ /* 0x000fe200078e3cff */
[----:B------:R-:W-:Y:S06]  /*2c90*/  @P3 BRA `(.L_x_50) ;  /* 0xfffffffc002c3947 */ /* 0x000fec000383ffff */
[----:B------:R-:W-:Y:S01]  /*2ca0*/  ULEA UR4, UR5, UR6, 0x3 ;  /* 0x0000000605047291 */ /* 0x000fe2000f8e18ff */
[----:B------:R-:W-:-:S08]  /*2cb0*/  SHF.L.U32 R3, R12, 0x1f, RZ ;  /* 0x0000001f0c037819 */ /* 0x000fd000000006ff */
[----:B------:R-:W1:Y:S02]  /*2cc0*/  SYNCS.PHASECHK.TRANS64 P0, [UR4+0x90], R3 ;  /* 0x00009003ff0075a7 */ /* 0x000e640008001004 */
[----:B-1----:R-:W-:Y:S05]  /*2cd0*/  @P0 BRA `(.L_x_51) ;  /* 0x0000000000080947 */ /* 0x002fea0003800000 */
[----:B------:R-:W1:Y:S02]  /*2ce0*/  SYNCS.PHASECHK.TRANS64.TRYWAIT P0, [UR4+0x90], R3 ;  /* 0x00009003ff0075a7 */ /* 0x000e640008001104 */
[----:B-1----:R-:W-:Y:S05]  /*2cf0*/  @!P0 BRA `(.L_x_52) ;  /* 0x0000006800e48947 */ /* 0x002fea0003800000 */
.L_x_51:
[----:B------:R-:W-:-:S04]  /*2d00*/  UIADD3 UR7, UPT, UPT, UR5, 0x1, URZ ;  /* 0x0000000105077890 */ /* 0x000fc8000fffe0ff */
[----:B------:R-:W-:-:S04]  /*2d10*/  UISETP.NE.AND UP0, UPT, UR7, 0x2, UPT ;  /* 0x000000020700788c */ /* 0x000fc8000bf05270 */
[----:B------:R-:W-:Y:S02]  /*2d20*/  USEL UR8, URZ, 0x1, UP0 ;  /* 0x00000001ff087887 */ /* 0x000fe40008000000 */
[----:B------:R-:W-:-:S04]  /*2d30*/  USEL UR7, UR7, URZ, UP0 ;  /* 0x000000ff07077287 */ /* 0x000fc80008000000 */
[----:B------:R-:W-:Y:S01]  /*2d40*/  ULEA UR7, UR7, UR6, 0x3 ;  /* 0x0000000607077291 */ /* 0x000fe2000f8e18ff */
[----:B-1----:R-:W-:-:S04]  /*2d50*/  LOP3.LUT R3, R12, UR8, RZ, 0x3c, !PT ;  /* 0x000000080c037c12 */ /* 0x002fc8000f8e3cff */
[----:B------:R-:W-:-:S04]  /*2d60*/  SHF.L.U32 R0, R3, 0x1f, RZ ;  /* 0x0000001f03007819 */ /* 0x000fc800000006ff */
[----:B------:R-:W1:Y:S02]  /*2d70*/  SYNCS.PHASECHK.TRANS64 P0, [UR7+0x90], R0 ;  /* 0x00009000ff0075a7 */ /* 0x000e640008001007 */
[----:B-1----:R-:W-:Y:S05]  /*2d80*/  @P0 EXIT ;  /* 0x000000000000094d */ /* 0x002fea0003800000 */
[----:B------:R-:W-:Y:S02]  /*2d90*/  SHF.L.U32 R3, R3, 0x1f, RZ ;  /* 0x0000001f03037819 */ /* 0x000fe400000006ff */
[----:B------:R-:W-:-:S07]  /*2da0*/  MOV R0, UR7 ;  /* 0x0000000700007c02 */ /* 0x000fce0008000f00 */
.L_x_53:
[----:B-1----:R1:W2:Y:S02]  /*2db0*/  SYNCS.PHASECHK.TRANS64.TRYWAIT P0, [R0+URZ+0x90], R3 ;  /* 0x00009003000075a7 */ /* 0x0022a400080011ff */
[----:B--2---:R-:W-:Y:S05]  /*2dc0*/  @!P0 NANOSLEEP.SYNCS 0x989680 ;  /* 0x009896800000895d */ /* 0x004fea0003900000 */
[----:B------:R-:W2:Y:S02]  /*2dd0*/  @!P0 SYNCS.PHASECHK.TRANS64 P0, [R0+URZ+0x90], R3 ;  /* 0x00009003000085a7 */ /* 0x000ea400080010ff */
[----:B--2---:R-:W-:Y:S05]  /*2de0*/  @P0 EXIT ;  /* 0x000000000000094d */ /* 0x004fea0003800000 */
[----:B------:R-:W-:Y:S05]  /*2df0*/  BRA `(.L_x_53) ;  /* 0xfffffffc00ec7947 */ /* 0x000fea000383ffff */
.L_x_46:
[----:B------:R-:W-:Y:S05]  /*2e00*/  BRA.U UP4, `(.L_x_54) ;  /* 0x0000000d04a07547 */ /* 0x000fea000b800000 */
[----:B------:R-:W1:Y:S01]  /*2e10*/  S2UR UR7, SR_CgaCtaId ;  /* 0x00000000000779c3 */ /* 0x000e620000008800 */
[----:B------:R-:W-:Y:S01]  /*2e20*/  UMOV UR4, 0x40 ;  /* 0x0000004000047882 */ /* 0x000fe20000000000 */
[----:B------:R-:W-:Y:S01]  /*2e30*/  NOP ;  /* 0x0000000000007918 */ /* 0x000fe20000000000 */
[----:B------:R-:W-:Y:S01]  /*2e40*/  UMOV UR6, 0x400 ;  /* 0x0000040000067882 */ /* 0x000fe20000000000 */
[----:B-1----:R-:W-:Y:S02]  /*2e50*/  ULEA UR5, UR7, UR4, 0x18 ;  /* 0x0000000407057291 */ /* 0x002fe4000f8ec0ff */
[----:B------:R-:W-:-:S07]  /*2e60*/  ULEA UR6, UR7, UR6, 0x18 ;  /* 0x0000000607067291 */ /* 0x000fce000f8ec0ff */
[----:B------:R-:W1:Y:S02]  /*2e70*/  LDS.U8 R0, [UR5+0x1c] ;  /* 0x00001c05ff007984 */ /* 0x000e640008000000 */
[----:B-1----:R-:W-:-:S13]  /*2e80*/  ISETP.NE.AND P0, PT, R0, RZ, PT ;  /* 0x000000ff0000720c */ /* 0x002fda0003f05270 */
[----:B------:R-:W-:Y:S05]  /*2e90*/  @P0 BRA `(.L_x_55) ;  /* 0x0000000000580947 */ /* 0x000fea0003800000 */
[----:B------:R-:W-:-:S13]  /*2ea0*/  ELECT P0, URZ, PT ;  /* 0x0000000000ff782f */ /* 0x000fda0003800000 */
[----:B------:R-:W-:Y:S05]  /*2eb0*/  @!P0 BRA `(.L_x_56) ;  /* 0x0000000000608947 */ /* 0x000fea0003800000 */
[----:B------:R-:W-:Y:S01]  /*2ec0*/  UMOV UR4, 0x10 ;  /* 0x0000001000047882 */ /* 0x000fe20000000000 */
[----:B------:R-:W-:Y:S01]  /*2ed0*/  HFMA2 R0, -RZ, RZ, 0, 5.9604644775390625e-08 ;  /* 0x00000001ff007431 */ /* 0x000fe200000001ff */
[----:B------:R-:W-:-:S03]  /*2ee0*/  MOV R3, 0xffff ;  /* 0x0000ffff00037802 */ /* 0x000fc60000000f00 */
[----:B------:R-:W-:Y:S04]  /*2ef0*/  DEPBAR.LE SB1, 0x36 ;  /* 0x00009d800000791a */ /* 0x000fe80000000000 */
[----:B------:R-:W1:Y:S02]  /*2f00*/  UTCATOMSWS.FIND_AND_SET.ALIGN UP0, UR4, UR4 ;  /* 0x00000004000475e3 */ /* 0x000e640008000800 */
[----:B-1----:R-:W-:Y:S01]  /*2f10*/  MOV R4, UR4 ;  /* 0x0000000400047c02 */ /* 0x002fe20008000f00 */
[----:B------:R-:W-:Y:S06]  /*2f20*/  BRA.U UP0, `(.L_x_57) ;  /* 0x0000000100187547 */ /* 0x000fec000b800000 */
.L_x_58:
[----:B------:R-:W-:Y:S05]  /*2f30*/  NANOSLEEP 0x64 ;  /* 0x000000640000795d */ /* 0x000fea0003800000 */
[----:B------:R-:W-:-:S05]  /*2f40*/  UMOV UR4, 0x10 ;  /* 0x0000001000047882 */ /* 0x000fca0000000000 */
[----:B------:R-:W-:Y:S04]  /*2f50*/  DEPBAR.LE SB1, 0x36 ;  /* 0x00009d800000791a */ /* 0x000fe80000000000 */
[----:B------:R-:W1:Y:S02]  /*2f60*/  UTCATOMSWS.FIND_AND_SET.ALIGN UP0, UR4, UR4 ;  /* 0x00000004000475e3 */ /* 0x000e640008000800 */
[----:B-1----:R-:W-:Y:S01]  /*2f70*/  MOV R4, UR4 ;  /* 0x0000000400047c02 */ /* 0x002fe20008000f00 */
[----:B------:R-:W-:Y:S05]  /*2f80*/  BRA.U !UP0, `(.L_x_58) ;  /* 0xfffffffd08e87547 */ /* 0x000fea000b83ffff */
.L_x_57:
[-C--:B------:R-:W-:Y:S02]  /*2f90*/  SHF.L.U32 R3, R3, R4.reuse, RZ ;  /* 0x0000000403037219 */ /* 0x080fe400000006ff */
[----:B------:R-:W-:Y:S01]  /*2fa0*/  SHF.L.U32 R0, R0, R4, RZ ;  /* 0x0000000400007219 */ /* 0x000fe200000006ff */
[----:B------:R-:W-:Y:S02]  /*2fb0*/  IMAD.SHL.U32 R4, R4, 0x20, RZ ;  /* 0x0000002004047824 */ /* 0x000fe400078e00ff */
[----:B------:R1:W-:Y:S04]  /*2fc0*/  ATOMS.OR RZ, [UR5+0x14], R3 ;  /* 0x00001403ffff798c */ /* 0x0003e8000b000005 */
[----:B------:R1:W-:Y:S04]  /*2fd0*/  ATOMS.OR RZ, [UR5+0x18], R0 ;  /* 0x00001800ffff798c */ /* 0x0003e8000b000005 */
[----:B------:R1:W-:Y:S01]  /*2fe0*/  STS [UR6+0x130], R4 ;  /* 0x00013004ff007988 */ /* 0x0003e20008000806 */
[----:B------:R-:W-:Y:S05]  /*2ff0*/  BRA `(.L_x_56) ;  /* 0x0000000000107947 */ /* 0x000fea0003800000 */
.L_x_55:
[----:B------:R-:W-:Y:S02]  /*3000*/  MOV R0, 0xffffffff ;  /* 0xffffffff00007802 */ /* 0x000fe40000000f00 */
[----:B------:R-:W-:-:S03]  /*3010*/  MOV R4, 0x3040 ;  /* 0x0000304000047802 */ /* 0x000fc60000000f00 */
[----:B------:R1:W-:Y:S04]  /*3020*/  STS [UR6+0x130], R0 ;  /* 0x00013000ff007988 */ /* 0x0003e80008000806 */
[----:B-1---5:R-:W-:Y:S05]  /*3030*/  CALL.REL.NOINC `($__internal_1_$__cuda_sm10x_tcgen05_guardrail_trap_phase_invalid_during_alloc) ;  /* 0x0000007000287944 */ /* 0x022fea0003c00000 */
.L_x_56:
[----:B------:R-:W-:Y:S05]  /*3040*/  WARPSYNC.ALL ;  /* 0x0000000000007948 */ /* 0x000fea0003800000 */
[----:B------:R-:W2:Y:S01]  /*3050*/  S2UR UR4, SR_CgaCtaId ;  /* 0x00000000000479c3 */ /* 0x000ea20000008800 */
[----:B------:R-:W-:Y:S01]  /*3060*/  UMOV UR17, 0x400 ;  /* 0x0000040000117882 */ /* 0x000fe20000000000 */
[----:B------:R-:W-:-:S06]  /*3070*/  NOP ;  /* 0x0000000000007918 */ /* 0x000fcc0000000000 */
[----:B------:R-:W-:Y:S06]  /*3080*/  BAR.ARV 0x6, 0xa0 ;  /* 0x0182800000007b1d */ /* 0x000fec0000002000 */
[----:B------:R-:W3:Y:S01]  /*3090*/  LDCU UR5, c[0x0][0x38c] ;  /* 0x00007180ff0577ac */ /* 0x000ee20008000800 */
[----:B------:R-:W-:Y:S01]  /*30a0*/  LOP3.LUT R2, R2, 0xffff, RZ, 0xc0, !PT ;  /* 0x0000ffff02027812 */ /* 0x000fe200078ec0ff */
[----:B------:R-:W-:Y:S01]  /*30b0*/  IMAD.MOV.U32 R11, RZ, RZ, 0x1 ;  /* 0x00000001ff0b7424 */ /* 0x000fe200078e00ff */
[----:B------:R-:W-:Y:S01]  /*30c0*/  CS2R R8, SRZ ;  /* 0x0000000000087805 */ /* 0x000fe2000001ff00 */
[----:B------:R-:W4:Y:S01]  /*30d0*/  LDCU UR8, c[0x0][0x38c] ;  /* 0x00007180ff0877ac */ /* 0x000f220008000800 */
[----:B------:R-:W-:Y:S01]  /*30e0*/  R2UR UR19, R2 ;  /* 0x00000000021372ca */ /* 0x000fe200000e0000 */
[----:B------:R-:W-:Y:S01]  /*30f0*/  IMAD.MOV.U32 R10, RZ, RZ, RZ ;  /* 0x000000ffff0a7224 */ /* 0x000fe200078e00ff */
[----:B------:R-:W-:Y:S01]  /*3100*/  UMOV UR22, URZ ;  /* 0x000000ff00167c82 */ /* 0x000fe20008000000 */
[----:B------:R-:W-:Y:S01]  /*3110*/  UMOV UR14, URZ ;  /* 0x000000ff000e7c82 */ /* 0x000fe20008000000 */
[----:B--2---:R-:W-:Y:S01]  /*3120*/  ULEA UR17, UR4, UR17, 0x18 ;  /* 0x0000001104117291 */ /* 0x004fe2000f8ec0ff */
[----:B------:R-:W-:Y:S01]  /*3130*/  UMOV UR26, 0x0 ;  /* 0x00000000001a7882 */ /* 0x000fe20000000000 */
[----:B------:R-:W-:-:S02]  /*3140*/  UMOV UR27, 0x4400010 ;  /* 0x04400010001b7882 */ /* 0x000fc40000000000 */
[----:B------:R-:W-:Y:S02]  /*3150*/  UIADD3 UR6, UPT, UPT, UR17, 0x6400, URZ ;  /* 0x0000640011067890 */ /* 0x000fe4000fffe0ff */
[----:B------:R-:W-:Y:S02]  /*3160*/  UIADD3 UR7, UPT, UPT, UR17, 0x9400, URZ ;  /* 0x0000940011077890 */ /* 0x000fe4000fffe0ff */
[----:B---3--:R-:W-:Y:S01]  /*3170*/  UIADD3 UR5, UPT, UPT, UR5, 0x3f, URZ ;  /* 0x0000003f05057890 */ /* 0x008fe2000fffe0ff */
[----:B-1----:R-:W1:Y:S01]  /*3180*/  LDS R0, [UR17+0x130] ;  /* 0x00013011ff007984 */ /* 0x002e620008000800 */
[----:B------:R-:W-:Y:S02]  /*3190*/  USHF.R.U32.HI UR6, URZ, 0x4, UR6 ;  /* 0x00000004ff067899 */ /* 0x000fe40008011606 */
[----:B------:R-:W-:Y:S02]  /*31a0*/  USHF.R.S32.HI UR4, URZ, 0x1f, UR5 ;  /* 0x0000001fff047899 */ /* 0x000fe40008011405 */
[----:B------:R-:W-:-:S02]  /*31b0*/  ULOP3.LUT UR6, UR6, 0x3fff, URZ, 0xc0, !UPT ;  /* 0x00003fff06067892 */ /* 0x000fc4000f8ec0ff */
[----:B------:R-:W-:Y:S02]  /*31c0*/  ULEA.HI UR4, UR4, UR5, URZ, 0x6 ;  /* 0x0000000504047291 */ /* 0x000fe4000f8f30ff */
[----:B------:R-:W-:Y:S02]  /*31d0*/  USHF.R.U32.HI UR5, URZ, 0x4, UR7 ;  /* 0x00000004ff057899 */ /* 0x000fe40008011607 */
[----:B------:R-:W-:Y:S02]  /*31e0*/  USHF.R.S32.HI UR28, URZ, 0x6, UR4 ;  /* 0x00000006ff1c7899 */ /* 0x000fe40008011404 */
[----:B------:R-:W-:Y:S02]  /*31f0*/  ULOP3.LUT UR5, UR5, 0x3fff, URZ, 0xc0, !UPT ;  /* 0x00003fff05057892 */ /* 0x000fe4000f8ec0ff */
[----:B------:R-:W-:Y:S02]  /*3200*/  UISETP.LT.AND UP0, UPT, UR28, 0x1, UPT ;  /* 0x000000011c00788c */ /* 0x000fe4000bf01270 */
[----:B------:R-:W-:-:S02]  /*3210*/  ULOP3.LUT UR20, UR6, 0x10000, URZ, 0xfc, !UPT ;  /* 0x0001000006147892 */ /* 0x000fc4000f8efcff */
[----:B------:R-:W-:Y:S02]  /*3220*/  USEL UR29, UR28, 0x1, !UP0 ;  /* 0x000000011c1d7887 */ /* 0x000fe4000c000000 */
[----:B------:R-:W-:Y:S02]  /*3230*/  ULOP3.LUT UR21, UR5, 0x10000, URZ, 0xfc, !UPT ;  /* 0x0001000005157892 */ /* 0x000fe4000f8efcff */
[----:B------:R-:W-:Y:S02]  /*3240*/  UIADD3 UR29, UPT, UPT, -UR29, URZ, URZ ;  /* 0x000000ff1d1d7290 */ /* 0x000fe4000fffe1ff */
[----:B----4-:R-:W-:Y:S01]  /*3250*/  UISETP.GE.AND UP4, UPT, UR8, 0x1, UPT ;  /* 0x000000010800788c */ /* 0x010fe2000bf86270 */
[----:B------:R-:W-:Y:S01]  /*3260*/  UMOV UR24, 0x0 ;  /* 0x0000000000187882 */ /* 0x000fe20000000000 */
[----:B------:R-:W-:Y:S01]  /*3270*/  UMOV UR25, 0x4400010 ;  /* 0x0440001000197882 */ /* 0x000fe20000000000 */
[----:B-1----:R-:W-:-:S15]  /*3280*/  R2UR UR30, R0 ;  /* 0x00000000001e72ca */ /* 0x002fde00000e0000 */
.L_x_65:
[----:B------:R-:W-:Y:S02]  /*3290*/  LEA R0, R10, UR17, 0x3 ;  /* 0x000000110a007c11 */ /* 0x000fe4000f8e18ff */
[----:B------:R-:W-:Y:S02]  /*32a0*/  SHF.L.U32 R5, R9, 0x1f, RZ ;  /* 0x0000001f09057819 */ /* 0x000fe400000006ff */
[----:B------:R-:W-:Y:S01]  /*32b0*/  PLOP3.LUT P0, PT, PT, PT, UP4, 0x80, 0x8 ;  /* 0x000000000008781c */ /* 0x000fe20003f0f048 */
[----:B------:R-:W-:Y:S01]  /*32c0*/  VIADD R3, R0, 0x90 ;  /* 0x0000009000037836 */ /* 0x000fe20000000000 */
[----:B-1----:R-:W1:Y:S02]  /*32d0*/  SYNCS.PHASECHK.TRANS64.TRYWAIT P1, [R0+URZ+0x80], R5 ;  /* 0x00008005000075a7 */ /* 0x002e6400080211ff */
[----:B-1-3--:R-:W-:Y:S09]  /*32e0*/  @!P1 BRA `(.L_x_59) ;  /* 0x0000006400809947 */ /* 0x00aff20003800000 */
.L_x_144:
[----:B------:R-:W-:Y:S01]  /*32f0*/  LEA R4, R10, UR17, 0x4 ;  /* 0x000000110a047c11 */ /* 0x000fe2000f8e20ff */
[----:B------:R-:W-:Y:S01]  /*3300*/  @UP4 ULEA UR4, UR14, UR17, 0x3 ;  /* 0x000000110e044291 */ /* 0x000fe2000f8e18ff */
[----:B------:R-:W-:Y:S01]  /*3310*/  PLOP3.LUT P2, PT, PT, PT, PT, 0x80, 0x8 ;  /* 0x000000000008781c */ /* 0x000fe20003f4f070 */
[----:B------:R-:W-:Y:S01]  /*3320*/  ULEA UR23, UR22, UR17, 0x3 ;  /* 0x0000001116177291 */ /* 0x000fe2000f8e18ff */
[----:B------:R-:W-:Y:S02]  /*3330*/  PRMT R3, RZ, 0x654, R3 ;  /* 0x00000654ff037816 */ /* 0x000fe40000000003 */
[----:B-1----:R-:W1:Y:S01]  /*3340*/  LDS.128 R4, [R4+0x110] ;  /* 0x0001100004047984 */ /* 0x002e620000000c00 */
[----:B------:R-:W-:Y:S02]  /*3350*/  @P0 SHF.L.U32 R2, R8, 0x1f, RZ ;  /* 0x0000001f08020819 */ /* 0x000fe400000006ff */
[----:B------:R-:W-:Y:S01]  /*3360*/  SHF.L.U32 R0, R11, 0x1f, RZ ;  /* 0x0000001f0b007819 */ /* 0x000fe200000006ff */
[----:B------:R-:W-:Y:S01]  /*3370*/  @!PT LDS RZ, [RZ] ;  /* 0x00000000fffff984 */ /* 0x000fe20000000800 */
[----:B------:R-:W-:Y:S01]  /*3380*/  @!PT LDS RZ, [RZ] ;  /* 0x00000000fffff984 */ /* 0x000fe20000000800 */
[----:B------:R-:W-:Y:S01]  /*3390*/  @!PT LDS RZ, [RZ] ;  /* 0x00000000fffff984 */ /* 0x000fe20000000800 */
[----:B------:R-:W-:Y:S01]  /*33a0*/  @!PT LDS RZ, [RZ] ;  /* 0x00000000fffff984 */ /* 0x000fe20000000800 */
[----:B------:R2:W-:Y:S06]  /*33b0*/  MEMBAR.ALL.CTA ;  /* 0x0000000000007992 */ /* 0x0005ec0000008000 */
[----:B--2---:R-:W2:Y:S02]  /*33c0*/  FENCE.VIEW.ASYNC.S ;  /* 0x00000000000073c6 */ /* 0x004ea40000000000 */
[----:B--2---:R2:W-:Y:S01]  /*33d0*/  SYNCS.ARRIVE.TRANS64.RED.A1T0 RZ, [R3+URZ], RZ ;  /* 0x000000ff03ff79a7 */ /* 0x0045e200081004ff */
[----:B------:R2:W3:Y:S01]  /*33e0*/  @P0 SYNCS.PHASECHK.TRANS64.TRYWAIT P2, [UR4], R2 ;  /* 0x00000002ff0005a7 */ /* 0x0004e20008041104 */
[----:B------:R-:W-:Y:S01]  /*33f0*/  ULEA.HI UR4, UR22, UR22, URZ, 0x1 ;  /* 0x0000001616047291 */ /* 0x000fe2000f8f08ff */
[----:B-1----:R-:W-:-:S03]  /*3400*/  LOP3.LUT P1, RZ, R6, 0x1, RZ, 0xc0, !PT ;  /* 0x0000000106ff7812 */ /* 0x002fc6000782c0ff */
[----:B------:R-:W-:Y:S02]  /*3410*/  USHF.L.U32 UR18, UR4, 0x7, URZ ;  /* 0x0000000704127899 */ /* 0x000fe400080006ff */
[----:B------:R-:W-:Y:S02]  /*3420*/  ULOP3.LUT UR4, UR4, 0xffe, URZ, 0xc0, !UPT ;  /* 0x00000ffe04047892 */ /* 0x000fe4000f8ec0ff */
[----:B------:R-:W-:Y:S02]  /*3430*/  ULOP3.LUT UR18, UR18, 0xffffff00, URZ, 0xc0, !UPT ;  /* 0xffffff0012127892 */ /* 0x000fe4000f8ec0ff */
[----:B------:R-:W-:Y:S02]  /*3440*/  UIADD3 UR4, UPT, UPT, -UR4, UR22, URZ ;  /* 0x0000001604047290 */ /* 0x000fe4000fffe1ff */
[----:B------:R-:W-:Y:S01]  /*3450*/  UIADD3 UR18, UPT, UPT, UR30, UR18, URZ ;  /* 0x000000121e127290 */ /* 0x000fe2000fffe0ff */
[----:B------:R-:W1:Y:S03]  /*3460*/  SYNCS.PHASECHK.TRANS64.TRYWAIT P0, [UR23+0xc0], R0 ;  /* 0x0000c000ff0075a7 */ /* 0x000e660008001117 */
[----:B------:R-:W-:Y:S01]  /*3470*/  ULEA UR18, UR4, UR18, 0x14 ;  /* 0x0000001204127291 */ /* 0x000fe2000f8ea0ff */
[----:B-123--:R-:W-:Y:S11]  /*3480*/  @!P0 BRA `(.L_x_60) ;  /* 0x00000064002c8947 */ /* 0x00eff60003800000 */
.L_x_146:
[----:B------:R-:W-:Y:S01]  /*3490*/  IADD3 R10, PT, PT, R10, 0x1, RZ ;  /* 0x000000010a0a7810 */ /* 0x000fe20007ffe0ff */
[----:B------:R-:W-:Y:S06]  /*34a0*/  BRA.U !UP4, `(.L_x_61) ;  /* 0x000000010c987547 */ /* 0x000fec000b800000 */
[----:B------:R-:W-:Y:S01]  /*34b0*/  UPLOP3.LUT UP2, UPT, UPT, UPT, UPT, 0x40, 0x4 ;  /* 0x000000000004789c */ /* 0x000fe20003f4e870 */
[----:B------:R-:W-:Y:S01]  /*34c0*/  UMOV UR16, UR29 ;  /* 0x0000001d00107c82 */ /* 0x000fe20008000000 */
[----:B------:R-:W-:Y:S01]  /*34d0*/  UMOV UR15, UR28 ;  /* 0x0000001c000f7c82 */ /* 0x000fe20008000000 */
[----:B------:R-:W-:-:S08]  /*34e0*/  UMOV UR6, UR14 ;  /* 0x0000000e00067c82 */ /* 0x000fd00008000000 */
.L_x_64:
[----:B------:R-:W-:Y:S02]  /*34f0*/  UIADD3 UR16, UPT, UPT, UR16, 0x1, URZ ;  /* 0x0000000110107890 */ /* 0x000fe4000fffe0ff */
[----:B--2---:R-:W-:Y:S02]  /*3500*/  ULEA UR5, UR6, UR17, 0x3 ;  /* 0x0000001106057291 */ /* 0x004fe4000f8e18ff */
[----:B------:R-:W-:Y:S01]  /*3510*/  UISETP.NE.AND UP3, UPT, UR16, URZ, UPT ;  /* 0x000000ff1000728c */ /* 0x000fe2000bf65270 */
[----:B---3--:R-:W-:Y:S10]  /*3520*/  @P2 BRA `(.L_x_62) ;  /* 0x00000000000c2947 */ /* 0x008ff40003800000 */
[----:B-1----:R-:W-:Y:S04]  /*3530*/  SHF.L.U32 R3, R8, 0x1f, RZ ;  /* 0x0000001f08037819 */ /* 0x002fe800000006ff */
[----:B------:R-:W1:Y:S02]  /*3540*/  SYNCS.PHASECHK.TRANS64.TRYWAIT P0, [UR5], R3 ;  /* 0x00000003ff0075a7 */ /* 0x000e640008001105 */
[----:B-1----:R-:W-:Y:S05]  /*3550*/  @!P0 BRA `(.L_x_63) ;  /* 0x0000006400108947 */ /* 0x002fea0003800000 */
.L_x_62:
[----:B------:R-:W-:Y:S01]  /*3560*/  UISETP.NE.AND UP0, UPT, UR15, 0x1, UPT ;  /* 0x000000010f00788c */ /* 0x000fe2000bf05270 */
[----:B------:R-:W-:Y:S01]  /*3570*/  PLOP3.LUT P2, PT, PT, PT, PT, 0x80, 0x8 ;  /* 0x000000000008781c */ /* 0x000fe20003f4f070 */
[----:B------:R-:W-:Y:S02]  /*3580*/  UIADD3 UR4, UPT, UPT, UR6, 0x1, URZ ;  /* 0x0000000106047890 */ /* 0x000fe4000fffe0ff */
[----:B------:R-:W-:Y:S02]  /*3590*/  ULEA UR12, UR6, UR21, 0xa ;  /* 0x00000015060c7291 */ /* 0x000fe4000f8e50ff */
[----:B------:R-:W-:Y:S01]  /*35a0*/  UISETP.NE.AND UP1, UPT, UR4, 0x3, UPT ;  /* 0x000000030400788c */ /* 0x000fe2000bf25270 */
[----:B------:R-:W-:Y:S01]  /*35b0*/  PLOP3.LUT P0, PT, PT, PT, UP0, 0x80, 0x8 ;  /* 0x000000000008781c */ /* 0x000fe20003f0f008 */
[----:B------:R-:W-:Y:S02]  /*35c0*/  UIADD3 UR10, UPT, UPT, UR12, 0x2, URZ ;  /* 0x000000020c0a7890 */ /* 0x000fe4000fffe0ff */
[----:B------:R-:W-:Y:S02]  /*35d0*/  USEL UR7, URZ, 0x1, UP1 ;  /* 0x00000001ff077887 */ /* 0x000fe40008800000 */
[----:B------:R-:W-:Y:S02]  /*35e0*/  USEL UR14, UR4, URZ, UP1 ;  /* 0x000000ff040e7287 */ /* 0x000fe40008800000 */
[----:B------:R-:W-:Y:S02]  /*35f0*/  UIADD3 UR15, UPT, UPT, UR15, -0x1, URZ ;  /* 0xffffffff0f0f7890 */ /* 0x000fe4000fffe0ff */
[----:B------:R-:W-:Y:S01]  /*3600*/  @UP0 ULEA UR4, UR14, UR17, 0x3 ;  /* 0x000000110e040291 */ /* 0x000fe2000f8e18ff */
[----:B------:R-:W-:Y:S01]  /*3610*/  LOP3.LUT R8, R8, UR7, RZ, 0x3c, !PT ;  /* 0x0000000708087c12 */ /* 0x000fe2000f8e3cff */
[----:B------:R-:W-:Y:S01]  /*3620*/  UIADD3 UR7, UPT, UPT, UR5, 0x18, URZ ;  /* 0x0000001805077890 */ /* 0x000fe2000fffe0ff */
[----:B------:R-:W-:Y:S02]  /*3630*/  UMOV UR13, 0x80004020 ;  /* 0x80004020000d7882 */ /* 0x000fe40000000000 */
[----:B-1----:R-:W-:Y:S01]  /*3640*/  @P0 SHF.L.U32 R0, R8, 0x1f, RZ ;  /* 0x0000001f08000819 */ /* 0x002fe200000006ff */
[----:B------:R-:W-:Y:S01]  /*3650*/  UMOV UR5, 0x80004020 ;  /* 0x8000402000057882 */ /* 0x000fe20000000000 */
[----:B------:R-:W-:Y:S01]  /*3660*/  UMOV UR11, 0x80004020 ;  /* 0x80004020000b7882 */ /* 0x000fe20000000000 */
[----:B------:R-:W-:Y:S01]  /*3670*/  UMOV UR9, 0x80004020 ;  /* 0x8000402000097882 */ /* 0x000fe20000000000 */
[----:B------:R2:W3:Y:S01]  /*3680*/  @P0 SYNCS.PHASECHK.TRANS64.TRYWAIT P2, [UR4], R0 ;  /* 0x00000000ff0005a7 */ /* 0x0004e20008041104 */
[----:B------:R-:W-:Y:S03]  /*3690*/  ULEA UR4, UR6, UR20, 0x8 ;  /* 0x0000001406047291 */ /* 0x000fe6000f8e40ff */
[----:B------:R-:W-:Y:S01]  /*36a0*/  UMOV UR6, UR14 ;  /* 0x0000000e00067c82 */ /* 0x000fe20008000000 */
[----:B------:R-:W-:Y:S05]  /*36b0*/  UIADD3 UR8, UPT, UPT, UR4, 0x2, URZ ;  /* 0x0000000204087890 */ /* 0x000fea000fffe0ff */
[----:B------:R2:W-:Y:S01]  /*36c0*/  UTCQMMA gdesc[UR4], gdesc[UR12], tmem[UR18], tmem[UR26], idesc[UR27], UP2 ;  /* 0x00ff1a0c040075ea */ /* 0x0005e20009000312 */
[----:B------:R-:W-:Y:S03]  /*36d0*/  UPLOP3.LUT UP2, UPT, UPT, UPT, UPT, 0x80, 0x8 ;  /* 0x000000000008789c */ /* 0x000fe60003f4f070 */
[----:B------:R2:W-:Y:S01]  /*36e0*/  UTCQMMA gdesc[UR8], gdesc[UR10], tmem[UR18], tmem[UR24], idesc[UR25], UPT ;  /* 0x00ff180a080075ea */ /* 0x0005e2000b800312 */
[----:B------:R2:W-:Y:S01]  /*36f0*/  UTCBAR.MULTICAST [UR7], URZ, UR19 ;  /* 0x000000ff070073e9 */ /* 0x0005e20008000813 */
[----:B------:R-:W-:Y:S06]  /*3700*/  BRA.U UP3, `(.L_x_64) ;  /* 0xfffffffd03787547 */ /* 0x000fec000b83ffff */
.L_x_61:
[----:B--2---:R-:W-:Y:S01]  /*3710*/  UIADD3 UR4, UPT, UPT, UR22, 0x1, URZ ;  /* 0x0000000116047890 */ /* 0x004fe2000fffe0ff */
[C---:B------:R-:W-:Y:S01]  /*3720*/  ISETP.NE.AND P0, PT, R10.reuse, 0x2, PT ;  /* 0x000000020a00780c */ /* 0x040fe20003f05270 */
[----:B------:R-:W-:Y:S02]  /*3730*/  UIADD3 UR5, UPT, UPT, UR23, 0xa0, URZ ;  /* 0x000000a017057890 */ /* 0x000fe4000fffe0ff */
[----:B------:R-:W-:Y:S01]  /*3740*/  UISETP.NE.AND UP0, UPT, UR4, 0x4, UPT ;  /* 0x000000040400788c */ /* 0x000fe2000bf05270 */
[----:B-1----:R-:W-:Y:S02]  /*3750*/  SEL R0, RZ, 0x1, P0 ;  /* 0x00000001ff007807 */ /* 0x002fe40000000000 */
[----:B------:R-:W-:Y:S01]  /*3760*/  SEL R10, R10, RZ, P0 ;  /* 0x000000ff0a0a7207 */ /* 0x000fe20000000000 */
[----:B------:R-:W-:Y:S01]  /*3770*/  USEL UR6, URZ, 0x1, UP0 ;  /* 0x00000001ff067887 */ /* 0x000fe20008000000 */
[----:B------:R-:W-:Y:S01]  /*3780*/  LOP3.LUT R9, R9, R0, RZ, 0x3c, !PT ;  /* 0x0000000009097212 */ /* 0x000fe200078e3cff */
[----:B------:R-:W-:Y:S01]  /*3790*/  USEL UR22, UR4, URZ, UP0 ;  /* 0x000000ff04167287 */ /* 0x000fe20008000000 */
[----:B------:R1:W-:Y:S03]  /*37a0*/  UTCBAR [UR5], URZ ;  /* 0x000000ff050073e9 */ /* 0x0003e600080000ff */
[----:B------:R-:W-:Y:S01]  /*37b0*/  LOP3.LUT R11, R11, UR6, RZ, 0x3c, !PT ;  /* 0x000000060b0b7c12 */ /* 0x000fe2000f8e3cff */
[----:B------:R-:W-:Y:S07]  /*37c0*/  @P1 BRA `(.L_x_65) ;  /* 0xfffffff800b01947 */ /* 0x000fee000383ffff */
[----:B------:R-:W2:Y:S01]  /*37d0*/  S2UR UR8, SR_CgaCtaId ;  /* 0x00000000000879c3 */ /* 0x000ea20000008800 */
[----:B------:R-:W-:Y:S01]  /*37e0*/  ELECT P0, URZ, PT ;  /* 0x0000000000ff782f */ /* 0x000fe20003800000 */
[----:B------:R-:W-:Y:S01]  /*37f0*/  IMAD.MOV.U32 R0, RZ, RZ, 0x1 ;  /* 0x00000001ff007424 */ /* 0x000fe200078e00ff */
[----:B------:R-:W-:Y:S01]  /*3800*/  UIADD3 UR17, UPT, UPT, UR17, 0xc0, URZ ;  /* 0x000000c011117890 */ /* 0x000fe2000fffe0ff */
[----:B------:R-:W-:Y:S01]  /*3810*/  SHF.L.U32 R3, R11, 0x1f, RZ ;  /* 0x0000001f0b037819 */ /* 0x000fe200000006ff */
[----:B------:R-:W-:-:S03]  /*3820*/  UMOV UR4, 0x40 ;  /* 0x0000004000047882 */ /* 0x000fc60000000000 */
[----:B------:R-:W-:Y:S01]  /*3830*/  UVIRTCOUNT.DEALLOC.SMPOOL 0x80 ;  /* 0x000000800000784c */ /* 0x000fe20000000000 */
[----:B--2---:R-:W-:Y:S02]  /*3840*/  ULEA UR8, UR8, UR4, 0x18 ;  /* 0x0000000408087291 */ /* 0x004fe4000f8ec0ff */
[----:B------:R-:W-:-:S07]  /*3850*/  ULEA UR4, UR22, UR17, 0x3 ;  /* 0x0000001116047291 */ /* 0x000fce000f8e18ff */
[----:B------:R2:W-:Y:S02]  /*3860*/  @P0 STS.U8 [UR8+0x1c], R0 ;  /* 0x00001c00ff000988 */ /* 0x0005e40008000008 */
[----:B------:R-:W4:Y:S02]  /*3870*/  SYNCS.PHASECHK.TRANS64.TRYWAIT P0, [UR4], R3 ;  /* 0x00000003ff0075a7 */ /* 0x000f240008001104 */
[----:B--2-4-:R-:W-:Y:S05]  /*3880*/  @!P0 BRA `(.L_x_66) ;  /* 0x00000060005c8947 */ /* 0x014fea0003800000 */
.L_x_149:
[----:B------:R-:W-:-:S04]  /*3890*/  UIADD3 UR4, UPT, UPT, UR22, 0x1, URZ ;  /* 0x0000000116047890 */ /* 0x000fc8000fffe0ff */
[----:B------:R-:W-:-:S04]  /*38a0*/  UISETP.NE.AND UP0, UPT, UR4, 0x4, UPT ;  /* 0x000000040400788c */ /* 0x000fc8000bf05270 */
[----:B------:R-:W-:Y:S02]  /*38b0*/  USEL UR6, URZ, 0x1, UP0 ;  /* 0x00000001ff067887 */ /* 0x000fe40008000000 */
[----:B------:R-:W-:-:S04]  /*38c0*/  USEL UR4, UR4, URZ, UP0 ;  /* 0x000000ff04047287 */ /* 0x000fc80008000000 */
[----:B-1----:R-:W-:Y:S01]  /*38d0*/  ULEA UR5, UR4, UR17, 0x3 ;  /* 0x0000001104057291 */ /* 0x002fe2000f8e18ff */
[----:B------:R-:W-:-:S04]  /*38e0*/  LOP3.LUT R2, R11, UR6, RZ, 0x3c, !PT ;  /* 0x000000060b027c12 */ /* 0x000fc8000f8e3cff */
[----:B--2---:R-:W-:-:S04]  /*38f0*/  SHF.L.U32 R3, R2, 0x1f, RZ ;  /* 0x0000001f02037819 */ /* 0x004fc800000006ff */
[----:B------:R-:W1:Y:S02]  /*3900*/  SYNCS.PHASECHK.TRANS64.TRYWAIT P0, [UR5], R3 ;  /* 0x00000003ff0075a7 */ /* 0x000e640008001105 */
[----:B-1----:R-:W-:Y:S05]  /*3910*/  @!P0 BRA `(.L_x_67) ;  /* 0x0000006000508947 */ /* 0x002fea0003800000 */
.L_x_151:
        /* <DEDUP_REMOVED lines=9> */
.L_x_153:
[----:B------:R-:W-:-:S04]  /*39b0*/  UIADD3 UR4, UPT, UPT, UR4, 0x1, URZ ;  /* 0x0000000104047890 */ /* 0x000fc8000fffe0ff */
[----:B------:R-:W-:-:S04]  /*39c0*/  UISETP.NE.AND UP0, UPT, UR4, 0x4, UPT ;  /* 0x000000040400788c */ /* 0x000fc8000bf05270 */
[----:B------:R-:W-:Y:S02]  /*39d0*/  USEL UR5, URZ, 0x1, UP0 ;  /* 0x00000001ff057887 */ /* 0x000fe40008000000 */
[----:B------:R-:W-:-:S04]  /*39e0*/  USEL UR4, UR4, URZ, UP0 ;  /* 0x000000ff04047287 */ /* 0x000fc80008000000 */
[----:B------:R-:W-:Y:S01]  /*39f0*/  ULEA UR4, UR4, UR17, 0x3 ;  /* 0x0000001104047291 */ /* 0x000fe2000f8e18ff */
[----:B-1----:R-:W-:-:S04]  /*3a00*/  LOP3.LUT R3, R2, UR5, RZ, 0x3c, !PT ;  /* 0x0000000502037c12 */ /* 0x002fc8000f8e3cff */
[----:B------:R-:W-:-:S04]  /*3a10*/  SHF.L.U32 R3, R3, 0x1f, RZ ;  /* 0x0000001f03037819 */ /* 0x000fc800000006ff */
[----:B------:R-:W1:Y:S02]  /*3a20*/  SYNCS.PHASECHK.TRANS64.TRYWAIT P0, [UR4], R3 ;  /* 0x00000003ff0075a7 */ /* 0x000e640008001104 */
[----:B-1----:R-:W-:Y:S05]  /*3a30*/  @!P0 BRA `(.L_x_69) ;  /* 0x0000006000388947 */ /* 0x002fea0003800000 */
.L_x_155:
[----:B------:R-:W-:Y:S01]  /*3a40*/  NOP ;  /* 0x0000000000007918 */ /* 0x000fe20000000000 */
[----:B-1----:R-:W1:Y:S01]  /*3a50*/  LDS R0, [UR8+0x14] ;  /* 0x00001408ff007984 */ /* 0x002e620008000800 */
[----:B------:R-:W-:Y:S01]  /*3a60*/  ULOP3.LUT UR4, UR30, 0xffff, URZ, 0xc0, !UPT ;  /* 0x0000ffff1e047892 */ /* 0x000fe2000f8ec0ff */
[----:B------:R-:W-:Y:S01]  /*3a70*/  UMOV UR5, 0xffff ;  /* 0x0000ffff00057882 */ /* 0x000fe20000000000 */
[----:B------:R-:W-:Y:S02]  /*3a80*/  UMOV UR6, 0x1 ;  /* 0x0000000100067882 */ /* 0x000fe40000000000 */
[----:B------:R-:W-:-:S04]  /*3a90*/  USHF.R.U32.HI UR4, URZ, 0x5, UR4 ;  /* 0x00000005ff047899 */ /* 0x000fc80008011604 */
[----:B------:R-:W-:Y:S02]  /*3aa0*/  USHF.L.U32 UR5, UR5, UR4, URZ ;  /* 0x0000000405057299 */ /* 0x000fe400080006ff */
[----:B------:R-:W-:-:S04]  /*3ab0*/  USHF.L.U32 UR4, UR6, UR4, URZ ;  /* 0x0000000406047299 */ /* 0x000fc800080006ff */
[----:B-1----:R-:W-:-:S04]  /*3ac0*/  LOP3.LUT R0, R0, UR5, RZ, 0xc0, !PT ;  /* 0x0000000500007c12 */ /* 0x002fc8000f8ec0ff */
[----:B------:R-:W-:-:S13]  /*3ad0*/  ISETP.NE.AND P0, PT, R0, UR5, PT ;  /* 0x0000000500007c0c */ /* 0x000fda000bf05270 */
[----:B------:R-:W-:Y:S05]  /*3ae0*/  @P0 BRA `(.L_x_70) ;  /* 0x0000000000580947 */ /* 0x000fea0003800000 */
[----:B------:R-:W1:Y:S02]  /*3af0*/  LDS R0, [UR8+0x18] ;  /* 0x00001808ff007984 */ /* 0x000e640008000800 */
[----:B-1----:R-:W-:-:S04]  /*3b00*/  LOP3.LUT R0, R0, UR4, RZ, 0xc0, !PT ;  /* 0x0000000400007c12 */ /* 0x002fc8000f8ec0ff */
[----:B------:R-:W-:-:S13]  /*3b10*/  ISETP.NE.AND P0, PT, R0, UR4, PT ;  /* 0x0000000400007c0c */ /* 0x000fda000bf05270 */
[----:B------:R-:W-:Y:S05]  /*3b20*/  @P0 BRA `(.L_x_71) ;  /* 0x00000000003c0947 */ /* 0x000fea0003800000 */
[----:B------:R-:W1:Y:S01]  /*3b30*/  S2R R2, SR_LANEID ;  /* 0x0000000000027919 */ /* 0x000e620000000000 */
[----:B------:R-:W-:Y:S01]  /*3b40*/  ULOP3.LUT UR5, URZ, UR5, URZ, 0x33, !UPT ;  /* 0x00000005ff057292 */ /* 0x000fe2000f8e33ff */
[----:B------:R-:W-:Y:S01]  /*3b50*/  LOP3.LUT R4, RZ, UR4, RZ, 0x33, !PT ;  /* 0x00000004ff047c12 */ /* 0x000fe2000f8e33ff */
[----:B------:R-:W-:Y:S02]  /*3b60*/  VOTEU.ANY UR4, UPT, PT ;  /* 0x0000000000047886 */ /* 0x000fe400038e0100 */
[----:B------:R-:W-:Y:S01]  /*3b70*/  UFLO.U32 UR4, UR4 ;  /* 0x00000004000472bd */ /* 0x000fe200080e0000 */
[----:B------:R-:W2:Y:S01]  /*3b80*/  REDUX UR6, R4 ;  /* 0x00000000040673c4 */ /* 0x000ea20000000000 */
[----:B------:R-:W-:-:S06]  /*3b90*/  IMAD.U32 R0, RZ, RZ, UR5 ;  /* 0x00000005ff007e24 */ /* 0x000fcc000f8e00ff */
[----:B------:R4:W-:Y:S01]  /*3ba0*/  UTCATOMSWS.AND URZ, UR5 ;  /* 0x0000000500ff79e3 */ /* 0x0009e20008000000 */
[----:B------:R-:W3:Y:S01]  /*3bb0*/  REDUX UR7, R0 ;  /* 0x00000000000773c4 */ /* 0x000ee20000000000 */
[----:B-1----:R-:W-:Y:S01]  /*3bc0*/  ISETP.EQ.U32.AND P0, PT, R2, UR4, PT ;  /* 0x0000000402007c0c */ /* 0x002fe2000bf02070 */
[----:B--2---:R-:W-:Y:S01]  /*3bd0*/  IMAD.U32 R2, RZ, RZ, UR6 ;  /* 0x00000006ff027e24 */ /* 0x004fe2000f8e00ff */
[----:B---3--:R-:W-:-:S11]  /*3be0*/  MOV R3, UR7 ;  /* 0x0000000700037c02 */ /* 0x008fd60008000f00 */
[----:B------:R4:W-:Y:S04]  /*3bf0*/  @P0 ATOMS.AND RZ, [UR8+0x14], R3 ;  /* 0x00001403ffff098c */ /* 0x0009e8000a800008 */
[----:B------:R4:W-:Y:S01]  /*3c00*/  @P0 ATOMS.AND RZ, [UR8+0x18], R2 ;  /* 0x00001802ffff098c */ /* 0x0009e2000a800008 */
[----:B------:R-:W-:Y:S05]  /*3c10*/  BRA `(.L_x_72) ;  /* 0x0000000000147947 */ /* 0x000fea0003800000 */
.L_x_71:
[----:B------:R-:W-:Y:S02]  /*3c20*/  MOV R2, 0x3c40 ;  /* 0x00003c4000027802 */ /* 0x000fe40000000f00 */
[----:B---3-5:R-:W-:Y:S05]  /*3c30*/  CALL.REL.NOINC `($__internal_0_$__cuda_sm10x_tcgen05_guardrail_trap_col_being_dealloced_not_returned_by_alloc) ;  /* 0x00000064001c7944 */ /* 0x028fea0003c00000 */
[----:B------:R-:W-:Y:S05]  /*3c40*/  BRA `(.L_x_72) ;  /* 0x0000000000087947 */ /* 0x000fea0003800000 */
.L_x_70:
[----:B------:R-:W-:Y:S02]  /*3c50*/  MOV R2, 0x3c70 ;  /* 0x00003c7000027802 */ /* 0x000fe40000000f00 */
[----:B---3-5:R-:W-:Y:S05]  /*3c60*/  CALL.REL.NOINC `($__internal_2_$__cuda_sm10x_tcgen05_guardrail_trap_unallocated_columns_being_dealloced) ;  /* 0x0000006400287944 */ /* 0x028fea0003c00000 */
.L_x_72:
[----:B------:R-:W-:Y:S01]  /*3c70*/  NOP ;  /* 0x0000000000007918 */ /* 0x000fe20000000000 */
[----:B----4-:R-:W-:Y:S05]  /*3c80*/  EXIT ;  /* 0x000000000000794d */ /* 0x010fea0003800000 */
.L_x_54:
[----:B------:R-:W-:-:S09]  /*3c90*/  UISETP.NE.OR UP0, UPT, UR17, 0x3, !UP3 ;  /* 0x000000031100788c */ /* 0x000fd2000df05670 */
[----:B------:R-:W-:Y:S05]  /*3ca0*/  BRA.U UP0, `(.L_x_73) ;  /* 0x0000001100587547 */ /* 0x000fea000b800000 */
[----:B------:R-:W1:Y:S01]  /*3cb0*/  S2UR UR10, SR_CgaCtaId ;  /* 0x00000000000a79c3 */ /* 0x000e620000008800 */
[----:B------:R-:W2:Y:S01]  /*3cc0*/  LDCU UR31, c[0x0][0x370] ;  /* 0x00006e00ff1f77ac */ /* 0x000ea20008000800 */
[----:B------:R-:W-:Y:S02]  /*3cd0*/  HFMA2 R13, -RZ, RZ, 0, 0 ;  /* 0x00000000ff0d7431 */ /* 0x000fe400000001ff */
[----:B------:R-:W-:Y:S01]  /*3ce0*/  IMAD.MOV.U32 R15, RZ, RZ, 0x1 ;  /* 0x00000001ff0f7424 */ /* 0x000fe200078e00ff */
[----:B------:R-:W-:Y:S01]  /*3cf0*/  MOV R7, 0x1000 ;  /* 0x0000100000077802 */ /* 0x000fe20000000f00 */
[----:B------:R-:W2:Y:S01]  /*3d00*/  LDCU.128 UR44, c[0x0][0xb10] ;  /* 0x00016200ff2c77ac */ /* 0x000ea20008000c00 */
[----:B------:R-:W-:Y:S01]  /*3d10*/  IMAD.MOV.U32 R14, RZ, RZ, RZ ;  /* 0x000000ffff0e7224 */ /* 0x000fe200078e00ff */
[----:B------:R-:W3:Y:S01]  /*3d20*/  LDC.64 R16, c[0x0][0x348] ;  /* 0x0000d200ff107b82 */ /* 0x000ee20000000a00 */
[----:B------:R-:W4:Y:S01]  /*3d30*/  LDCU UR30, c[0x0][0x374] ;  /* 0x00006e80ff1e77ac */ /* 0x000f220008000800 */
[----:B------:R-:W1:Y:S06]  /*3d40*/  LDCU UR15, c[0x0][0xb0c] ;  /* 0x00016180ff0f77ac */ /* 0x000e6c0008000800 */
[----:B------:R-:W3:Y:S01]  /*3d50*/  LDC.64 R2, c[0x0][0x888] ;  /* 0x00022200ff027b82 */ /* 0x000ee20000000a00 */
[----:B------:R-:W3:Y:S01]  /*3d60*/  LDCU UR49, c[0x0][0xb20] ;  /* 0x00016400ff3177ac */ /* 0x000ee20008000800 */
[----:B------:R-:W3:Y:S06]  /*3d70*/  LDCU UR4, c[0x0][0xb30] ;  /* 0x00016600ff0477ac */ /* 0x000eec0008000800 */
[----:B------:R-:W3:Y:S01]  /*3d80*/  LDC.64 R4, c[0x0][0x890] ;  /* 0x00022400ff047b82 */ /* 0x000ee20000000a00 */
[----:B------:R-:W-:Y:S01]  /*3d90*/  UMOV UR21, 0x400 ;  /* 0x0000040000157882 */ /* 0x000fe20000000000 */
[----:B--2---:R-:W-:-:S02]  /*3da0*/  UIMAD.WIDE.U32 UR6, UR31, UR44, URZ ;  /* 0x0000002c1f0672a5 */ /* 0x004fc4000f8e00ff */
[----:B----4-:R-:W-:Y:S02]  /*3db0*/  UIMAD.WIDE.U32 UR8, UR30, UR47, URZ ;  /* 0x0000002f1e0872a5 */ /* 0x010fe4000f8e00ff */
[----:B-1----:R-:W-:Y:S02]  /*3dc0*/  ULEA UR21, UR10, UR21, 0x18 ;  /* 0x000000150a157291 */ /* 0x002fe4000f8ec0ff */
[----:B------:R-:W-:Y:S02]  /*3dd0*/  UPLOP3.LUT UP3, UPT, UPT, UPT, UPT, 0x40, 0x4 ;  /* 0x000000000004789c */ /* 0x000fe40003f6e870 */
[----:B------:R-:W-:Y:S02]  /*3de0*/  UIADD3 UR37, UPT, UPT, UR21, 0x48, URZ ;  /* 0x0000004815257890 */ /* 0x000fe4000fffe0ff */
[----:B------:R-:W-:Y:S02]  /*3df0*/  UIADD3 UR33, UPT, UPT, UR21, 0x30, URZ ;  /* 0x0000003015217890 */ /* 0x000fe4000fffe0ff */
[----:B------:R-:W-:-:S02]  /*3e00*/  UIADD3 UR25, UPT, UPT, UR21, 0x38, URZ ;  /* 0x0000003815197890 */ /* 0x000fc4000fffe0ff */
[----:B------:R-:W-:Y:S01]  /*3e10*/  UIADD3 UR17, UPT, UPT, UR21, 0x40, URZ ;  /* 0x0000004015117890 */ /* 0x000fe2000fffe0ff */
[----:B------:R-:W-:Y:S01]  /*3e20*/  UMOV UR6, UR7 ;  /* 0x0000000700067c82 */ /* 0x000fe20008000000 */
[----:B------:R-:W-:Y:S01]  /*3e30*/  UMOV UR41, UR9 ;  /* 0x0000000900297c82 */ /* 0x000fe20008000000 */
[----:B------:R-:W-:Y:S02]  /*3e40*/  UISETP.GE.AND UP0, UPT, UR42, 0x1, UPT ;  /* 0x000000012a00788c */ /* 0x000fe4000bf06270 */
[----:B------:R-:W-:Y:S01]  /*3e50*/  UISETP.NE.AND UP4, UPT, UR42, 0x1, UPT ;  /* 0x000000012a00788c */ /* 0x000fe2000bf85270 */
[----:B------:R-:W1:Y:S01]  /*3e60*/  LDCU.64 UR22, c[0x0][0xb28] ;  /* 0x00016500ff1677ac */ /* 0x000e620008000a00 */
[----:B------:R-:W-:Y:S02]  /*3e70*/  UISETP.NE.AND UP6, UPT, UR15, 0x1, UPT ;  /* 0x000000010f00788c */ /* 0x000fe4000bfc5270 */
[----:B------:R-:W-:Y:S02]  /*3e80*/  UISETP.NE.AND UP5, UPT, UR46, 0x1, UPT ;  /* 0x000000012e00788c */ /* 0x000fe4000bfa5270 */
[----:B------:R-:W-:-:S02]  /*3e90*/  UPRMT UR37, UR10, 0x654, UR37 ;  /* 0x000006540a257896 */ /* 0x000fc40008000025 */
[----:B------:R-:W-:Y:S02]  /*3ea0*/  USHF.R.U32.HI UR43, URZ, UR45, UR6 ;  /* 0x0000002dff2b7299 */ /* 0x000fe40008011606 */
[----:B------:R-:W-:Y:S02]  /*3eb0*/  UPRMT UR40, UR10, 0x654, UR33 ;  /* 0x000006540a287896 */ /* 0x000fe40008000021 */
[----:B------:R-:W-:Y:S02]  /*3ec0*/  UPRMT UR39, UR10, 0x654, UR25 ;  /* 0x000006540a277896 */ /* 0x000fe40008000019 */
[----:B------:R-:W-:Y:S02]  /*3ed0*/  UPRMT UR38, UR10, 0x654, UR17 ;  /* 0x000006540a267896 */ /* 0x000fe40008000011 */
[----:B---3--:R-:W-:Y:S02]  /*3ee0*/  USHF.R.U32.HI UR41, URZ, UR49, UR41 ;  /* 0x00000031ff297299 */ /* 0x008fe40008011629 */
[----:B------:R-:W-:-:S11]  /*3ef0*/  UISETP.NE.AND UP2, UPT, UR4, 0x1, UPT ;  /* 0x000000010400788c */ /* 0x000fd6000bf45270 */
.L_x_84:
[C---:B------:R-:W-:Y:S02]  /*3f00*/  LEA R12, R14.reuse, UR21, 0x3 ;  /* 0x000000150e0c7c11 */ /* 0x040fe4000f8e18ff */
[----:B------:R-:W-:Y:S02]  /*3f10*/  SHF.L.U32 R9, R13, 0x1f, RZ ;  /* 0x0000001f0d097819 */ /* 0x000fe400000006ff */
[----:B------:R-:W-:Y:S02]  /*3f20*/  LEA R10, R14, UR21, 0x4 ;  /* 0x000000150e0a7c11 */ /* 0x000fe4000f8e20ff */
[----:B--2---:R-:W2:Y:S02]  /*3f30*/  SYNCS.PHASECHK.TRANS64.TRYWAIT P0, [R12+URZ+0x80], R9 ;  /* 0x000080090c0075a7 */ /* 0x004ea400080011ff */
[----:B--2---:R-:W-:Y:S05]  /*3f40*/  @!P0 BRA `(.L_x_74) ;  /* 0x0000005c000c8947 */ /* 0x004fea0003800000 */
.L_x_156:
[----:B--2---:R-:W2:Y:S01]  /*3f50*/  LDS.128 R8, [R10+0x110] ;  /* 0x000110000a087984 */ /* 0x004ea20000000c00 */
[----:B------:R-:W-:Y:S01]  /*3f60*/  UISETP.GE.AND UP0, UPT, UR42, 0x1, UPT ;  /* 0x000000012a00788c */ /* 0x000fe2000bf06270 */
[----:B------:R-:W-:Y:S01]  /*3f70*/  @!PT LDS RZ, [RZ] ;  /* 0x00000000fffff984 */ /* 0x000fe20000000800 */
[----:B------:R-:W-:Y:S01]  /*3f80*/  @!PT LDS RZ, [RZ] ;  /* 0x00000000fffff984 */ /* 0x000fe20000000800 */
[----:B------:R-:W-:Y:S01]  /*3f90*/  @!PT LDS RZ, [RZ] ;  /* 0x00000000fffff984 */ /* 0x000fe20000000800 */
[----:B------:R-:W-:Y:S01]  /*3fa0*/  @!PT LDS RZ, [RZ] ;  /* 0x00000000fffff984 */ /* 0x000fe20000000800 */
[----:B------:R3:W-:Y:S06]  /*3fb0*/  MEMBAR.ALL.CTA ;  /* 0x0000000000007992 */ /* 0x0007ec0000008000 */
[----:B---3--:R-:W3:Y:S01]  /*3fc0*/  FENCE.VIEW.ASYNC.S ;  /* 0x00000000000073c6 */ /* 0x008ee20000000000 */
[----:B--2---:R-:W-:Y:S11]  /*3fd0*/  LOP3.LUT P0, RZ, R10, 0x1, RZ, 0xc0, !PT ;  /* 0x000000010aff7812 */ /* 0x004ff6000780c0ff */
[----:B------:R-:W-:Y:S02]  /*3fe0*/  @!UPT UIADD3 URZ, UPT, UPT, URZ, URZ, URZ ;  /* 0x000000fffffff290 */ /* 0x000fe4000fffe0ff */
[----:B---3--:R-:W-:Y:S01]  /*3ff0*/  VOTEU.ANY UP1, P0 ;  /* 0x0000000000ff7886 */ /* 0x008fe20000020100 */
[----:B------:R-:W-:Y:S11]  /*4000*/  PLOP3.LUT P0, PT, PT, PT, UP1, 0x80, 0x8 ;  /* 0x000000000008781c */ /* 0x000ff60003f0f018 */
[----:B------:R-:W-:Y:S02]  /*4010*/  @!UPT UIADD3 URZ, UPT, UPT, URZ, URZ, URZ ;  /* 0x000000fffffff290 */ /* 0x000fe4000fffe0ff */
[----:B------:R-:W-:Y:S02]  /*4020*/  @P0 SHF.R.U32.HI R0, RZ, 0x10, R9 ;  /* 0x00000010ff000819 */ /* 0x000fe40000011609 */
[----:B------:R-:W-:Y:S02]  /*4030*/  @P0 MOV R6, R8 ;  /* 0x0000000800060202 */ /* 0x000fe40000000f00 */
[----:B------:R-:W-:Y:S01]  /*4040*/  @P0 R2UR UR4, R0 ;  /* 0x00000000000402ca */ /* 0x000fe200000e0000 */
[----:B------:R-:W-:Y:S01]  /*4050*/  VIADD R0, R12, 0x90 ;  /* 0x000000900c007836 */ /* 0x000fe20000000000 */
[----:B------:R-:W-:Y:S02]  /*4060*/  @P0 LOP3.LUT R8, R9, 0xffff, RZ, 0xc0, !PT ;  /* 0x0000ffff09080812 */ /* 0x000fe400078ec0ff */
[----:B------:R-:W-:Y:S02]  /*4070*/  @P0 R2UR UR6, R6 ;  /* 0x00000000060602ca */ /* 0x000fe400000e0000 */
[----:B------:R-:W-:Y:S02]  /*4080*/  PRMT R0, RZ, 0x654, R0 ;  /* 0x00000654ff007816 */ /* 0x000fe40000000000 */
[----:B------:R-:W-:Y:S02]  /*4090*/  @P0 R2UR UR5, R8 ;  /* 0x00000000080502ca */ /* 0x000fe400000e0000 */
[----:B------:R2:W-:Y:S03]  /*40a0*/  SYNCS.ARRIVE.TRANS64.RED.A1T0 RZ, [R0+URZ], RZ ;  /* 0x000000ff00ff79a7 */ /* 0x0005e600081004ff */
[----:B------:R-:W-:Y:S04]  /*40b0*/  @UP1 UMOV UR29, UR4 ;  /* 0x00000004001d1c82 */ /* 0x000fe80008000000 */
[----:B------:R-:W-:Y:S04]  /*40c0*/  @UP1 UMOV UR14, UR6 ;  /* 0x00000006000e1c82 */ /* 0x000fe80008000000 */
[----:B------:R-:W-:Y:S01]  /*40d0*/  @UP1 UMOV UR13, UR5 ;  /* 0x00000005000d1c82 */ /* 0x000fe20008000000 */
[----:B------:R-:W-:Y:S05]  /*40e0*/  BRA.U !UP0, `(.L_x_75) ;  /* 0x0000000108a47547 */ /* 0x000fea000b800000 */
[----:B------:R-:W-:Y:S02]  /*40f0*/  UIMAD.WIDE.U32 UR18, UR13, UR47, URZ ;  /* 0x0000002f0d1272a5 */ /* 0x000fe4000f8e00ff */
[----:B------:R-:W-:Y:S02]  /*4100*/  UIMAD.WIDE.U32 UR26, UR14, UR44, URZ ;  /* 0x0000002c0e1a72a5 */ /* 0x000fe4000f8e00ff */
[----:B------:R-:W-:Y:S02]  /*4110*/  USEL UR4, UR30, UR41, !UP5 ;  /* 0x000000291e047287 */ /* 0x000fe4000e800000 */
[----:B------:R-:W-:Y:S02]  /*4120*/  USEL UR7, UR31, UR43, !UP6 ;  /* 0x0000002b1f077287 */ /* 0x000fe4000f000000 */
[----:B-1----:R-:W-:Y:S02]  /*4130*/  UIMAD.WIDE.U32 UR8, UR4, UR22, URZ ;  /* 0x00000016040872a5 */ /* 0x002fe4000f8e00ff */
[----:B------:R-:W-:Y:S01]  /*4140*/  UIMAD.WIDE.U32 UR10, UR7, UR22, URZ ;  /* 0x00000016070a72a5 */ /* 0x000fe2000f8e00ff */
[----:B------:R-:W-:Y:S02]  /*4150*/  UMOV UR5, UR19 ;  /* 0x0000001300057c82 */ /* 0x000fe40008000000 */
[----:B------:R-:W-:Y:S03]  /*4160*/  USHF.R.U32.HI UR6, URZ, UR49, UR5 ;  /* 0x00000031ff067299 */ /* 0x000fe60008011605 */
[----:B------:R-:W-:Y:S01]  /*4170*/  UMOV UR5, UR27 ;  /* 0x0000001b00057c82 */ /* 0x000fe20008000000 */
[----:B------:R-:W-:Y:S02]  /*4180*/  USEL UR6, UR13, UR6, !UP5 ;  /* 0x000000060d067287 */ /* 0x000fe4000e800000 */
[----:B------:R-:W-:Y:S03]  /*4190*/  USHF.R.U32.HI UR12, URZ, UR45, UR5 ;  /* 0x0000002dff0c7299 */ /* 0x000fe60008011605 */
[----:B------:R-:W-:Y:S02]  /*41a0*/  UMOV UR5, UR9 ;  /* 0x0000000900057c82 */ /* 0x000fe40008000000 */
[----:B------:R-:W-:Y:S03]  /*41b0*/  @UP4 USHF.R.U32.HI UR4, URZ, UR23, UR5 ;  /* 0x00000017ff044299 */ /* 0x000fe60008011605 */
[----:B------:R-:W-:Y:S01]  /*41c0*/  UMOV UR5, UR11 ;  /* 0x0000000b00057c82 */ /* 0x000fe20008000000 */
[----:B------:R-:W-:Y:S02]  /*41d0*/  UIMAD UR4, UR42, UR4, URZ ;  /* 0x000000042a0472a4 */ /* 0x000fe4000f8e02ff */
[----:B------:R-:W-:Y:S02]  /*41e0*/  @UP4 USHF.R.U32.HI UR7, URZ, UR23, UR5 ;  /* 0x00000017ff074299 */ /* 0x000fe40008011605 */
[----:B------:R-:W-:Y:S02]  /*41f0*/  UIMAD.WIDE.U32 UR10, UR6, UR22, URZ ;  /* 0x00000016060a72a5 */ /* 0x000fe4000f8e00ff */
[----:B------:R-:W-:Y:S02]  /*4200*/  USEL UR5, UR14, UR12, !UP6 ;  /* 0x0000000c0e057287 */ /* 0x000fe4000f000000 */
[----:B------:R-:W-:Y:S02]  /*4210*/  UIMAD UR8, UR42, UR7, URZ ;  /* 0x000000072a0872a4 */ /* 0x000fe4000f8e02ff */
[----:B------:R-:W-:Y:S03]  /*4220*/  UISETP.GE.AND UP0, UPT, UR6, UR4, UPT ;  /* 0x000000040600728c */ /* 0x000fe6000bf06270 */
[----:B------:R-:W-:Y:S01]  /*4230*/  UMOV UR4, UR11 ;  /* 0x0000000b00047c82 */ /* 0x000fe20008000000 */
[----:B------:R-:W-:Y:S02]  /*4240*/  UISETP.GE.OR UP0, UPT, UR5, UR8, UP0 ;  /* 0x000000080500728c */ /* 0x000fe40008706670 */
[----:B------:R-:W-:Y:S02]  /*4250*/  USHF.R.U32.HI UR4, URZ, UR23, UR4 ;  /* 0x00000017ff047299 */ /* 0x000fe40008011604 */
[----:B------:R-:W-:Y:S02]  /*4260*/  UIMAD.WIDE.U32 UR8, UR5, UR22, URZ ;  /* 0x00000016050872a5 */ /* 0x000fe4000f8e00ff */
[----:B------:R-:W-:Y:S04]  /*4270*/  USEL UR10, UR6, UR4, !UP4 ;  /* 0x00000004060a7287 */ /* 0x000fe8000e000000 */
[----:B------:R-:W-:Y:S01]  /*4280*/  UIADD3 UR11, UPT, UPT, -UR10, URZ, URZ ;  /* 0x000000ff0a0b7290 */ /* 0x000fe2000fffe1ff */
[----:B------:R-:W-:Y:S02]  /*4290*/  @!UP0 UMOV UR4, UR9 ;  /* 0x0000000900048c82 */ /* 0x000fe40008000000 */
[----:B------:R-:W-:Y:S02]  /*42a0*/  @!UP0 USHF.R.U32.HI UR4, URZ, UR23, UR4 ;  /* 0x00000017ff048299 */ /* 0x000fe40008011604 */
[----:B------:R-:W-:Y:S02]  /*42b0*/  UIMAD UR8, UR42, UR11, UR6 ;  /* 0x0000000b2a0872a4 */ /* 0x000fe4000f8e0206 */
[----:B------:R-:W-:Y:S04]  /*42c0*/  @!UP0 USEL UR4, UR5, UR4, !UP4 ;  /* 0x0000000405048287 */ /* 0x000fe8000e000000 */
[----:B------:R-:W-:Y:S02]  /*42d0*/  @!UP0 UIMAD UR8, UR7, UR8, UR4 ;  /* 0x00000008070882a4 */ /* 0x000fe4000f8e0204 */
[----:B------:R-:W-:Y:S02]  /*42e0*/  @!UP0 UIADD3 UR9, UPT, UPT, UR10, -UR4, URZ ;  /* 0x800000040a098290 */ /* 0x000fe4000fffe0ff */
[----:B------:R-:W-:Y:S02]  /*42f0*/  UIADD3 UR4, UPT, UPT, -UR5, URZ, URZ ;  /* 0x000000ff05047290 */ /* 0x000fe4000fffe1ff */
[----:B------:R-:W-:Y:S02]  /*4300*/  UIADD3 UR7, UPT, UPT, -UR6, URZ, URZ ;  /* 0x000000ff06077290 */ /* 0x000fe4000fffe1ff */
[----:B------:R-:W-:Y:S02]  /*4310*/  @!UP0 UIMAD UR6, UR9, UR42, UR5 ;  /* 0x0000002a090682a4 */ /* 0x000fe4000f8e0205 */
[----:B------:R-:W-:Y:S02]  /*4320*/  UIMAD UR14, UR15, UR4, UR14 ;  /* 0x000000040f0e72a4 */ /* 0x000fe4000f8e020e */
[----:B------:R-:W-:Y:S01]  /*4330*/  UIMAD UR13, UR46, UR7, UR13 ;  /* 0x000000072e0d72a4 */ /* 0x000fe2000f8e020d */
[----:B------:R-:W-:Y:S02]  /*4340*/  @!UP0 UMOV UR5, UR8 ;  /* 0x0000000800058c82 */ /* 0x000fe40008000000 */
[----:B------:R-:W-:Y:S02]  /*4350*/  UIMAD UR14, UR5, UR15, UR14 ;  /* 0x0000000f050e72a4 */ /* 0x000fe4000f8e020e */
[----:B------:R-:W-:Y:S11]  /*4360*/  UIMAD UR13, UR6, UR46, UR13 ;  /* 0x0000002e060d72a4 */ /* 0x000ff6000f8e020d */
[----:B------:R-:W-:Y:S01]  /*4370*/  @!UPT UIADD3 URZ, UPT, UPT, URZ, URZ, URZ ;  /* 0x000000fffffff290 */ /* 0x000fe2000fffe0ff */
.L_x_75:
[----:B------:R-:W3:Y:S01]  /*4380*/  @!UP2 LDCU.128 UR8, c[0x0][0xb10] ;  /* 0x00016200ff08a7ac */ /* 0x000ee20008000c00 */
[C---:B------:R-:W-:Y:S02]  /*4390*/  ISETP.NE.U32.AND P1, PT, R4.reuse, RZ, PT ;  /* 0x000000ff0400720c */ /* 0x040fe40003f25070 */
[----:B------:R-:W-:Y:S02]  /*43a0*/  ISETP.NE.U32.AND P0, PT, R4, RZ, PT ;  /* 0x000000ff0400720c */ /* 0x000fe40003f05070 */
[C---:B------:R-:W-:Y:S02]  /*43b0*/  ISETP.NE.AND.EX P1, PT, R5.reuse, RZ, PT, P1 ;  /* 0x000000ff0500720c */ /* 0x040fe40003f25310 */
[----:B------:R-:W-:Y:S01]  /*43c0*/  ISETP.NE.AND.EX P0, PT, R5, RZ, PT, P0 ;  /* 0x000000ff0500720c */ /* 0x000fe20003f05300 */
[----:B------:R-:W4:Y:S01]  /*43d0*/  @!UP2 LDCU UR5, c[0x0][0xb0c] ;  /* 0x00016180ff05a7ac */ /* 0x000f220008000800 */
[----:B------:R-:W-:Y:S01]  /*43e0*/  SHF.L.U32 R9, R15, 0x1f, RZ ;  /* 0x0000001f0f097819 */ /* 0x000fe200000006ff */
[----:B------:R-:W-:Y:S02]  /*43f0*/  USHF.L.U32 UR35, UR16, 0x6, URZ ;  /* 0x0000000610237899 */ /* 0x000fe400080006ff */
[----:B------:R-:W-:Y:S02]  /*4400*/  USHF.L.U32 UR34, UR20, 0x8, URZ ;  /* 0x0000000814227899 */ /* 0x000fe400080006ff */
[----:B---3--:R-:W-:Y:S07]  /*4410*/  UIMAD.WIDE.U32 UR6, UR14, UR8, URZ ;  /* 0x000000080e0672a5 */ /* 0x008fee000f8e00ff */
[----:B------:R-:W-:Y:S01]  /*4420*/  @!UP2 UMOV UR4, UR7 ;  /* 0x000000070004ac82 */ /* 0x000fe20008000000 */
[----:B----4-:R-:W-:Y:S02]  /*4430*/  @!UP2 UISETP.NE.AND UP0, UPT, UR5, 0x1, UPT ;  /* 0x000000010500a88c */ /* 0x010fe4000bf05270 */
[----:B------:R-:W-:Y:S02]  /*4440*/  @!UP2 USHF.R.U32.HI UR4, URZ, UR9, UR4 ;  /* 0x00000009ff04a299 */ /* 0x000fe40008011604 */
[----:B------:R-:W-:Y:S02]  /*4450*/  UIMAD.WIDE.U32 UR6, UR13, UR11, URZ ;  /* 0x0000000b0d0672a5 */ /* 0x000fe4000f8e00ff */
[----:B------:R-:W-:Y:S02]  /*4460*/  @!UP2 USEL UR8, UR14, UR4, !UP0 ;  /* 0x000000040e08a287 */ /* 0x000fe4000c000000 */
[----:B------:R-:W-:Y:S03]  /*4470*/  @!UP2 UISETP.NE.AND UP0, UPT, UR10, 0x1, UPT ;  /* 0x000000010a00a88c */ /* 0x000fe6000bf05270 */
[----:B------:R-:W-:Y:S02]  /*4480*/  @!UP2 UMOV UR6, UR7 ;  /* 0x000000070006ac82 */ /* 0x000fe40008000000 */
[----:B------:R-:W3:Y:S02]  /*4490*/  @!UP2 LDCU UR4, c[0x0][0xb20] ;  /* 0x00016400ff04a7ac */ /* 0x000ee40008000800 */
[----:B---3--:R-:W-:Y:S04]  /*44a0*/  @!UP2 USHF.R.U32.HI UR6, URZ, UR4, UR6 ;  /* 0x00000004ff06a299 */ /* 0x008fe80008011606 */
[----:B------:R-:W-:Y:S04]  /*44b0*/  @!UP2 USEL UR6, UR13, UR6, !UP0 ;  /* 0x000000060d06a287 */ /* 0x000fe8000c000000 */
[----:B------:R-:W-:Y:S02]  /*44c0*/  @!UP2 UIADD3 UR4, UPT, UPT, -UR8, UR6, URZ ;  /* 0x000000060804a290 */ /* 0x000fe4000fffe1ff */
[----:B------:R-:W-:Y:S02]  /*44d0*/  @!UP2 UIADD3 UR6, UPT, UPT, UR8, -UR6, URZ ;  /* 0x800000060806a290 */ /* 0x000fe4000fffe0ff */
[----:B------:R-:W-:Y:S02]  /*44e0*/  @!UP2 UIMAD UR14, UR4, UR5, UR14 ;  /* 0x00000005040ea2a4 */ /* 0x000fe4000f8e020e */
[----:B------:R-:W-:Y:S01]  /*44f0*/  @!UP2 UIMAD UR13, UR6, UR10, UR13 ;  /* 0x0000000a060da2a4 */ /* 0x000fe2000f8e020d */
[----:B------:R-:W-:Y:S11]  /*4500*/  BRA.U UP3, `(.L_x_76) ;  /* 0x0000000103107547 */ /* 0x000ff6000b800000 */
[----:B--2---:R-:W-:Y:S04]  /*4510*/  MOV R0, UR48 ;  /* 0x0000003000007c02 */ /* 0x004fe80008000f00 */
[----:B------:R-:W-:Y:S04]  /*4520*/  SHF.L.U32 R11, R0, 0x1f, RZ ;  /* 0x0000001f000b7819 */ /* 0x000fe800000006ff */
[----:B------:R-:W2:Y:S02]  /*4530*/  SYNCS.PHASECHK.TRANS64.TRYWAIT P2, [UR21+0x78], R11 ;  /* 0x0000780bff0075a7 */ /* 0x000ea40008041115 */
[----:B--2---:R-:W-:Y:S05]  /*4540*/  @!P2 BRA `(.L_x_77) ;  /* 0x0000005400a0a947 */ /* 0x004fea0003800000 */
.L_x_76:
[----:B------:R-:W-:Y:S05]  /*4550*/  @!P1 BRA `(.L_x_78) ;  /* 0x0000000000309947 */ /* 0x000fea0003800000 */
[----:B------:R-:W-:Y:S01]  /*4560*/  ISETP.NE.U32.AND P1, PT, R2, RZ, PT ;  /* 0x000000ff0200720c */ /* 0x000fe20003f25070 */
[----:B------:R-:W3:Y:S01]  /*4570*/  LDCU.64 UR4, c[0x0][0x358] ;  /* 0x00006b00ff0477ac */ /* 0x000ee20008000a00 */
[----:B------:R-:W-:Y:S02]  /*4580*/  IMAD.MOV.U32 R85, RZ, RZ, 0x1 ;  /* 0x00000001ff557424 */ /* 0x000fe400078e00ff */
[----:B------:R-:W-:Y:S11]  /*4590*/  ISETP.NE.AND.EX P1, PT, R3, RZ, PT, P1 ;  /* 0x000000ff0300720c */ /* 0x000ff60003f25310 */
[----:B------:R-:W-:Y:S02]  /*45a0*/  @!UPT UIADD3 URZ, UPT, UPT, URZ, URZ, URZ ;  /* 0x000000fffffff290 */ /* 0x000fe4000fffe0ff */
[----:B--2---:R-:W2:Y:S01]  /*45b0*/  @P1 LDC.64 R10, c[0x0][0x888] ;  /* 0x00022200ff0a1b82 */ /* 0x004ea20000000a00 */
[----:B------:R-:W-:Y:S04]  /*45c0*/  @P1 IMAD R0, R4, UR36, RZ ;  /* 0x0000002404001c24 */ /* 0x000fe8000f8e02ff */
[----:B--2---:R-:W-:Y:S04]  /*45d0*/  @P1 IMAD.WIDE R10, R0, 0x4, R10 ;  /* 0x00000004000a1825 */ /* 0x004fe800078e020a */
[----:B------:R-:W-:Y:S01]  /*45e0*/  HFMA2 R0, -RZ, RZ, 0, 5.9604644775390625e-08 ;  /* 0x00000001ff007431 */ /* 0x000fe200000001ff */
[----:B---3-5:R3:W5:Y:S04]  /*45f0*/  @P1 LDG.E R41, desc[UR4][R10.64] ;  /* 0x000000040a291981 */ /* 0x028768000c1e1900 */
[----:B------:R-:W-:Y:S01]  /*4600*/  @!P1 PRMT R85, R0, 0x7610, R85 ;  /* 0x0000761000559816 */ /* 0x000fe20000000055 */
[----:B---3--:R-:W4:Y:S06]  /*4610*/  @!P1 LDC R41, c[0x0][0x880] ;  /* 0x00022000ff299b82 */ /* 0x008f2c0000000800 */
.L_x_78:
[----:B----45:R-:W-:Y:S01]  /*4620*/  @!P0 FSETP.EQ.AND P1, PT, R41, RZ, PT ;  /* 0x000000ff2900820b */ /* 0x030fe20003f22000 */
[----:B------:R-:W-:Y:S01]  /*4630*/  @!UPT UIADD3 URZ, UPT, UPT, URZ, URZ, URZ ;  /* 0x000000fffffff290 */ /* 0x000fe2000fffe0ff */
[----:B------:R-:W-:Y:S11]  /*4640*/  @!P0 BRA `(.L_x_79) ;  /* 0x0000000000188947 */ /* 0x000ff60003800000 */
[----:B------:R-:W-:Y:S02]  /*4650*/  LOP3.LUT P0, RZ, R85, 0xff, RZ, 0xc0, !PT ;  /* 0x000000ff55ff7812 */ /* 0x000fe4000780c0ff */
[----:B------:R-:W-:Y:S04]  /*4660*/  ISETP.NE.U32.AND P1, PT, R2, RZ, PT ;  /* 0x000000ff0200720c */ /* 0x000fe80003f25070 */
[----:B------:R-:W-:Y:S04]  /*4670*/  ISETP.NE.AND.EX P1, PT, R3, RZ, PT, P1 ;  /* 0x000000ff0300720c */ /* 0x000fe80003f25310 */
[----:B------:R-:W-:Y:S03]  /*4680*/  PLOP3.LUT P1, PT, P1, PT, PT, 0x8, 0x80 ;  /* 0x000000000080781c */ /* 0x000fe60000f2e170 */
[----:B------:R-:W-:Y:S11]  /*4690*/  @P0 FSETP.EQ.AND P1, PT, R41, RZ, PT ;  /* 0x000000ff2900020b */ /* 0x000ff60003f22000 */
[----:B------:R-:W-:Y:S02]  /*46a0*/  @!UPT UIADD3 URZ, UPT, UPT, URZ, URZ, URZ ;  /* 0x000000fffffff290 */ /* 0x000fe4000fffe0ff */
.L_x_79:
[----:B------:R-:W3:Y:S01]  /*46b0*/  SYNCS.PHASECHK.TRANS64.TRYWAIT P2, [UR21+0x50], R9 ;  /* 0x00005009ff0075a7 */ /* 0x000ee20008041115 */
[----:B------:R-:W-:Y:S04]  /*46c0*/  ELECT P0, URZ, PT ;  /* 0x0000000000ff782f */ /* 0x000fe80003800000 */
[----:B------:R-:W-:Y:S11]  /*46d0*/  PLOP3.LUT P1, PT, P1, P0, PT, 0xf2, 0x2f ;  /* 0x00000000002f781c */ /* 0x000ff60000f21e72 */
[----:B------:R-:W-:Y:S02]  /*46e0*/  @!UPT UIADD3 URZ, UPT, UPT, URZ, URZ, URZ ;  /* 0x000000fffffff290 */ /* 0x000fe4000fffe0ff */
[----:B------:R-:W-:Y:S05]  /*46f0*/  @!P1 IADD3 R8, P0, PT, R16, 0x580, RZ ;  /* 0x0000058010089810 */ /* 0x000fea0007f1e0ff */
[----:B------:R-:W-:Y:S01]  /*4700*/  @!P1 IMAD.X R6, RZ, RZ, R17, P0 ;  /* 0x000000ffff069224 */ /* 0x000fe200000e0611 */
[----:B---3--:R-:W-:Y:S07]  /*4710*/  @!P2 BRA `(.L_x_80) ;  /* 0x000000540044a947 */ /* 0x008fee0003800000 */
.L_x_159:
[----:B------:R-:W-:Y:S01]  /*4720*/  @!P1 R2UR UR5, R8 ;  /* 0x00000000080592ca */ /* 0x000fe200000e0000 */
[----:B------:R-:W-:Y:S01]  /*4730*/  VOTEU.ALL UP0, P1 ;  /* 0x0000000000ff7886 */ /* 0x000fe20000800000 */
[----:B------:R-:W-:Y:S01]  /*4740*/  @!P1 R2UR UR4, R6 ;  /* 0x00000000060492ca */ /* 0x000fe200000e0000 */
[----:B--2---:R-:W-:Y:S01]  /*4750*/  @!P1 IMAD.MOV.U32 R0, RZ, RZ, 0x1000 ;  /* 0x00001000ff009424 */ /* 0x004fe200078e00ff */
[----:B------:R-:W-:Y:S01]  /*4760*/  UMOV UR6, 0x0 ;  /* 0x0000000000067882 */ /* 0x000fe20000000000 */
[----:B------:R-:W-:Y:S01]  /*4770*/  UMOV UR7, 0x10000000 ;  /* 0x1000000000077882 */ /* 0x000fe20000000000 */
[----:B------:R-:W-:Y:S01]  /*4780*/  @!UP0 UIADD3 UR32, UPT, UPT, UR21, 0x200, URZ ;  /* 0x0000020015208890 */ /* 0x000fe2000fffe0ff */
[----:B------:R-:W-:Y:S01]  /*4790*/  @!P1 IADD3 R8, P0, PT, R16, 0x580, RZ ;  /* 0x0000058010089810 */ /* 0x000fe20007f1e0ff */
[----:B------:R-:W-:Y:S04]  /*47a0*/  VOTEU.ALL UP0, P1 ;  /* 0x0000000000ff7886 */ /* 0x000fe80000800000 */
[----:B------:R-:W-:Y:S02]  /*47b0*/  @!P1 IMAD.X R6, RZ, RZ, R17, P0 ;  /* 0x000000ffff069224 */ /* 0x000fe400000e0611 */
[----:B------:R-:W-:Y:S02]  /*47c0*/  IMAD.U32 R10, RZ, RZ, UR5 ;  /* 0x00000005ff0a7e24 */ /* 0x000fe4000f8e00ff */
[----:B------:R-:W-:Y:S03]  /*47d0*/  IMAD.U32 R11, RZ, RZ, UR4 ;  /* 0x00000004ff0b7e24 */ /* 0x000fe6000f8e00ff */
[----:B------:R-:W-:Y:S02]  /*47e0*/  @!P1 R2UR UR4, R10 ;  /* 0x000000000a0492ca */ /* 0x000fe400000e0000 */
[----:B------:R-:W-:Y:S11]  /*47f0*/  @!P1 R2UR UR5, R11 ;  /* 0x000000000b0592ca */ /* 0x000ff600000e0000 */
[----:B------:R-:W-:Y:S02]  /*4800*/  @!UPT UIADD3 URZ, UPT, UPT, URZ, URZ, URZ ;  /* 0x000000fffffff290 */ /* 0x000fe4000fffe0ff */
[----:B------:R2:W-:Y:S01]  /*4810*/  @!UP0 UTMALDG.3D [UR32], [UR4], desc[UR6] ;  /* 0x00000620040085b4 */ /* 0x0005e20008011000 */
[----:B------:R2:W-:Y:S01]  /*4820*/  @!P1 SYNCS.ARRIVE.TRANS64.RED.A0TR RZ, [UR21+0x30], R0 ;  /* 0x00003000ffff99a7 */ /* 0x0005e20008300415 */
[----:B------:R-:W-:Y:S01]  /*4830*/  SYNCS.ARRIVE.TRANS64.RED.A1T0 RZ, [UR40], RZ ;  /* 0x000000ffffff79a7 */ /* 0x000fe20008100428 */
[----:B------:R-:W3:Y:S02]  /*4840*/  SYNCS.PHASECHK.TRANS64.TRYWAIT P2, [UR21+0x58], R9 ;  /* 0x00005809ff0075a7 */ /* 0x000ee40008041115 */
[----:B--23--:R-:W-:Y:S05]  /*4850*/  @!P2 BRA `(.L_x_81) ;  /* 0x00000054000ca947 */ /* 0x00cfea0003800000 */
.L_x_161:
        /* <DEDUP_REMOVED lines=8> */
[----:B------:R-:W-:Y:S01]  /*48e0*/  @!UP0 UIADD3 UR24, UPT, UPT, UR21, 0x1200, URZ ;  /* 0x0000120015188890 */ /* 0x000fe2000fffe0ff */
[----:B------:R-:W-:Y:S01]  /*48f0*/  VOTEU.ALL UP0, P1 ;  /* 0x0000000000ff7886 */ /* 0x000fe20000800000 */
[----:B------:R-:W-:Y:S01]  /*4900*/  UMOV UR27, UR35 ;  /* 0x00000023001b7c82 */ /* 0x000fe20008000000 */
[----:B------:R-:W-:Y:S02]  /*4910*/  UMOV UR28, UR36 ;  /* 0x00000024001c7c82 */ /* 0x000fe40008000000 */
[----:B------:R-:W-:Y:S02]  /*4920*/  IMAD.U32 R10, RZ, RZ, UR5 ;  /* 0x00000005ff0a7e24 */ /* 0x000fe4000f8e00ff */
[----:B------:R-:W-:Y:S02]  /*4930*/  IMAD.U32 R11, RZ, RZ, UR4 ;  /* 0x00000004ff0b7e24 */ /* 0x000fe4000f8e00ff */
[----:B------:R-:W-:Y:S01]  /*4940*/  @!P1 IMAD.X R6, RZ, RZ, R17, P0 ;  /* 0x000000ffff069224 */ /* 0x000fe200000e0611 */
        /* <DEDUP_REMOVED lines=8> */
.L_x_163:
[----:B------:R-:W-:Y:S01]  /*49d0*/  @!P1 R2UR UR5, R8 ;  /* 0x00000000080592ca */ /* 0x000fe200000e0000 */
[----:B------:R-:W-:Y:S01]  /*49e0*/  VOTEU.ALL UP0, P1 ;  /* 0x0000000000ff7886 */ /* 0x000fe20000800000 */
[----:B------:R-:W-:Y:S01]  /*49f0*/  @!P1 R2UR UR4, R6 ;  /* 0x00000000060492ca */ /* 0x000fe200000e0000 */
[----:B--2---:R-:W-:Y:S01]  /*4a00*/  @!P1 IMAD.MOV.U32 R0, RZ, RZ, 0x1000 ;  /* 0x00001000ff009424 */ /* 0x004fe200078e00ff */
[----:B------:R-:W-:Y:S01]  /*4a10*/  UMOV UR6, 0x0 ;  /* 0x0000000000067882 */ /* 0x000fe20000000000 */
[----:B------:R-:W-:Y:S01]  /*4a20*/  UMOV UR7, 0x10000000 ;  /* 0x1000000000077882 */ /* 0x000fe20000000000 */
[----:B------:R-:W-:Y:S01]  /*4a30*/  @!UP0 UIADD3 UR18, UPT, UPT, UR34, 0x80, URZ ;  /* 0x0000008022128890 */ /* 0x000fe2000fffe0ff */
[----:B------:R-:W-:Y:S01]  /*4a40*/  VIADD R14, R14, 0x1 ;  /* 0x000000010e0e7836 */ /* 0x000fe20000000000 */
[----:B------:R-:W-:Y:S01]  /*4a50*/  @!UP0 UIADD3 UR16, UPT, UPT, UR21, 0x2200, URZ ;  /* 0x0000220015108890 */ /* 0x000fe2000fffe0ff */
[----:B------:R-:W-:Y:S01]  /*4a60*/  VOTEU.ALL UP0, P1 ;  /* 0x0000000000ff7886 */ /* 0x000fe20000800000 */
[----:B------:R-:W-:Y:S01]  /*4a70*/  UMOV UR19, UR35 ;  /* 0x0000002300137c82 */ /* 0x000fe20008000000 */
[----:B------:R-:W-:Y:S02]  /*4a80*/  UMOV UR20, UR36 ;  /* 0x0000002400147c82 */ /* 0x000fe40008000000 */
        /* <DEDUP_REMOVED lines=10> */
.L_x_165:
[----:B------:R-:W-:Y:S01]  /*4b30*/  @!P1 IADD3 R6, P0, PT, R16, 0x580, RZ ;  /* 0x0000058010069810 */ /* 0x000fe20007f1e0ff */
[----:B------:R-:W-:Y:S01]  /*4b40*/  VOTEU.ALL UP0, P1 ;  /* 0x0000000000ff7886 */ /* 0x000fe20000800000 */
[----:B------:R-:W-:Y:S01]  /*4b50*/  UMOV UR6, 0x0 ;  /* 0x0000000000067882 */ /* 0x000fe20000000000 */
[----:B------:R-:W-:Y:S01]  /*4b60*/  UMOV UR7, 0x10000000 ;  /* 0x1000000000077882 */ /* 0x000fe20000000000 */
[----:B------:R-:W-:Y:S01]  /*4b70*/  @!P1 R2UR UR5, R6 ;  /* 0x00000000060592ca */ /* 0x000fe200000e0000 */
[----:B--2---:R-:W-:Y:S01]  /*4b80*/  @!P1 IMAD.X R0, RZ, RZ, R17, P0 ;  /* 0x000000ffff009224 */ /* 0x004fe200000e0611 */
[----:B------:R-:W-:Y:S01]  /*4b90*/  @!UP0 UIADD3 UR10, UPT, UPT, UR34, 0xc0, URZ ;  /* 0x000000c0220a8890 */ /* 0x000fe2000fffe0ff */
[----:B------:R-:W-:Y:S01]  /*4ba0*/  R2UR UR16, R87 ;  /* 0x00000000571072ca */ /* 0x000fe200000e0000 */
[----:B------:R-:W-:Y:S01]  /*4bb0*/  @!UP0 UIADD3 UR8, UPT, UPT, UR21, 0x3200, URZ ;  /* 0x0000320015088890 */ /* 0x000fe2000fffe0ff */
[----:B------:R-:W-:Y:S01]  /*4bc0*/  ISETP.NE.AND P0, PT, R14, 0x2, PT ;  /* 0x000000020e00780c */ /* 0x000fe20003f05270 */
[----:B------:R-:W-:Y:S01]  /*4bd0*/  @!UP0 UIADD3 UR9, UPT, UPT, UR21, 0x48, URZ ;  /* 0x0000004815098890 */ /* 0x000fe2000fffe0ff */
[----:B------:R-:W-:Y:S01]  /*4be0*/  @!P1 R2UR UR4, R0 ;  /* 0x00000000000492ca */ /* 0x000fe200000e0000 */
[----:B------:R-:W-:Y:S01]  /*4bf0*/  VOTEU.ALL UP0, P1 ;  /* 0x0000000000ff7886 */ /* 0x000fe20000800000 */
[----:B------:R-:W-:Y:S01]  /*4c00*/  UMOV UR11, UR35 ;  /* 0x00000023000b7c82 */ /* 0x000fe20008000000 */
[----:B------:R-:W-:Y:S01]  /*4c10*/  UMOV UR12, UR36 ;  /* 0x00000024000c7c82 */ /* 0x000fe20008000000 */
[----:B------:R-:W-:Y:S01]  /*4c20*/  SEL R0, RZ, 0x1, P0 ;  /* 0x00000001ff007807 */ /* 0x000fe20000000000 */
[----:B------:R-:W-:Y:S01]  /*4c30*/  UIADD3 UR20, UPT, UPT, UR13, UR59, URZ ;  /* 0x0000003b0d147290 */ /* 0x000fe2000fffe0ff */
[----:B------:R-:W-:Y:S01]  /*4c40*/  IMAD.U32 R8, RZ, RZ, UR5 ;  /* 0x00000005ff087e24 */ /* 0x000fe2000f8e00ff */
[----:B------:R-:W-:Y:S01]  /*4c50*/  LOP3.LUT R15, R15, 0x1, RZ, 0x3c, !PT ;  /* 0x000000010f0f7812 */ /* 0x000fe200078e3cff */
[----:B------:R-:W-:Y:S01]  /*4c60*/  UPLOP3.LUT UP3, UPT, UPT, UPT, UPT, 0x80, 0x8 ;  /* 0x000000000008789c */ /* 0x000fe20003f6f070 */
[----:B------:R-:W-:Y:S01]  /*4c70*/  LOP3.LUT R13, R13, R0, RZ, 0x3c, !PT ;  /* 0x000000000d0d7212 */ /* 0x000fe200078e3cff */
[----:B------:R-:W-:Y:S01]  /*4c80*/  UIADD3 UR16, UPT, UPT, UR14, UR16, URZ ;  /* 0x000000100e107290 */ /* 0x000fe2000fffe0ff */
[----:B------:R-:W-:Y:S01]  /*4c90*/  SEL R14, R14, RZ, P0 ;  /* 0x000000ff0e0e7207 */ /* 0x000fe20000000000 */
[----:B------:R-:W-:Y:S01]  /*4ca0*/  UMOV UR36, UR29 ;  /* 0x0000001d00247c82 */ /* 0x000fe20008000000 */
[----:B------:R-:W-:Y:S01]  /*4cb0*/  IMAD.U32 R9, RZ, RZ, UR4 ;  /* 0x00000004ff097e24 */ /* 0x000fe2000f8e00ff */
[----:B------:R-:W-:Y:S04]  /*4cc0*/  @!P1 R2UR UR4, R8 ;  /* 0x00000000080492ca */ /* 0x000fe800000e0000 */
[----:B------:R-:W-:Y:S11]  /*4cd0*/  @!P1 R2UR UR5, R9 ;  /* 0x00000000090592ca */ /* 0x000ff600000e0000 */
[----:B------:R-:W-:Y:S02]  /*4ce0*/  @!UPT UIADD3 URZ, UPT, UPT, URZ, URZ, URZ ;  /* 0x000000fffffff290 */ /* 0x000fe4000fffe0ff */
[----:B------:R2:W-:Y:S01]  /*4cf0*/  @!UP0 UTMALDG.3D [UR8], [UR4], desc[UR6] ;  /* 0x00000608040085b4 */ /* 0x0005e20008011000 */
[----:B------:R2:W-:Y:S01]  /*4d00*/  @!P1 SYNCS.ARRIVE.TRANS64.RED.A0TR RZ, [UR21+0x48], R7 ;  /* 0x00004807ffff99a7 */ /* 0x0005e20008300415 */
[----:B------:R-:W-:Y:S01]  /*4d10*/  SYNCS.ARRIVE.TRANS64.RED.A1T0 RZ, [UR37], RZ ;  /* 0x000000ffffff79a7 */ /* 0x000fe20008100425 */
[----:B------:R-:W-:Y:S05]  /*4d20*/  BRA.U UP1, `(.L_x_84) ;  /* 0xfffffff101747547 */ /* 0x000fea000b83ffff */
[----:B------:R-:W-:-:S04]  /*4d30*/  SHF.L.U32 R3, R15, 0x1f, RZ ;  /* 0x0000001f0f037819 */ /* 0x000fc800000006ff */
[----:B------:R-:W3:Y:S02]  /*4d40*/  SYNCS.PHASECHK.TRANS64.TRYWAIT P0, [UR21+0x50], R3 ;  /* 0x00005003ff0075a7 */ /* 0x000ee40008001115 */
[----:B---3--:R-:W-:Y:S05]  /*4d50*/  @!P0 BRA `(.L_x_85) ;  /* 0x0000005000148947 */ /* 0x008fea0003800000 */
.L_x_167:
[----:B------:R-:W4:Y:S02]  /*4d60*/  SYNCS.PHASECHK.TRANS64.TRYWAIT P0, [UR21+0x58], R3 ;  /* 0x00005803ff0075a7 */ /* 0x000f240008001115 */
[----:B----4-:R-:W-:Y:S05]  /*4d70*/  @!P0 BRA `(.L_x_86) ;  /* 0x0000005000248947 */ /* 0x010fea0003800000 */
.L_x_169:
[----:B------:R-:W4:Y:S02]  /*4d80*/  SYNCS.PHASECHK.TRANS64.TRYWAIT P0, [UR21+0x60], R3 ;  /* 0x00006003ff0075a7 */ /* 0x000f240008001115 */
[----:B----4-:R-:W-:Y:S05]  /*4d90*/  @!P0 BRA `(.L_x_87) ;  /* 0x0000005000348947 */ /* 0x010fea0003800000 */
.L_x_171:
[----:B---3--:R-:W-:-:S07]  /*4da0*/  MOV R0, UR21 ;  /* 0x0000001500007c02 */ /* 0x008fce0008000f00 */
.L_x_88:
[----:B---3--:R-:W-:-:S04]  /*4db0*/  SHF.L.U32 R3, R15, 0x1f, RZ ;  /* 0x0000001f0f037819 */ /* 0x008fc800000006ff */
[----:B------:R3:W4:Y:S03]  /*4dc0*/  SYNCS.PHASECHK.TRANS64.TRYWAIT P0, [R0+URZ+0x68], R3 ;  /* 0x00006803000075a7 */ /* 0x00072600080011ff */
[----:B----4-:R-:W-:Y:S05]  /*4dd0*/  @!P0 NANOSLEEP.SYNCS 0x989680 ;  /* 0x009896800000895d */ /* 0x010fea0003900000 */
[----:B------:R-:W4:Y:S02]  /*4de0*/  @!P0 SYNCS.PHASECHK.TRANS64 P0, [R0+URZ+0x68], R3 ;  /* 0x00006803000085a7 */ /* 0x000f2400080010ff */
[----:B-12-4-:R-:W-:Y:S05]  /*4df0*/  @P0 EXIT ;  /* 0x000000000000094d */ /* 0x016fea0003800000 */
[----:B------:R-:W-:Y:S05]  /*4e00*/  BRA `(.L_x_88) ;  /* 0xfffffffc00e87947 */ /* 0x000fea000383ffff */
.L_x_73:
[----:B------:R-:W-:-:S06]  /*4e10*/  UISETP.GE.AND UP0, UPT, UR17, 0x4, UPT ;  /* 0x000000041100788c */ /* 0x000fcc000bf06270 */
[----:B------:R-:W-:-:S13]  /*4e20*/  PLOP3.LUT P0, PT, PT, PT, UP0, 0x80, 0x8 ;  /* 0x000000000008781c */ /* 0x000fda0003f0f008 */
[----:B------:R-:W-:Y:S05]  /*4e30*/  @!P0 EXIT ;  /* 0x000000000000894d */ /* 0x000fea0003800000 */
[----:B------:R-:W1:Y:S08]  /*4e40*/  S2UR UR4, SR_CgaCtaId ;  /* 0x00000000000479c3 */ /* 0x000e700000008800 */
[----:B------:R-:W-:Y:S01]  /*4e50*/  BAR.SYNC.DEFER_BLOCKING 0x6, 0xa0 ;  /* 0x0182800000007b1d */ /* 0x000fe20000010000 */
[C---:B------:R-:W-:Y:S01]  /*4e60*/  IMAD.SHL.U32 R7, R95.reuse, 0x40, RZ ;  /* 0x000000405f077824 */ /* 0x040fe200078e00ff */
[C---:B------:R-:W-:Y:S01]  /*4e70*/  LOP3.LUT R97, R95.reuse, 0x60, RZ, 0xc0, !PT ;  /* 0x000000605f617812 */ /* 0x040fe200078ec0ff */
[----:B------:R-:W-:-:S02]  /*4e80*/  IMAD.SHL.U32 R4, R95, 0x20, RZ ;  /* 0x000000205f047824 */ /* 0x000fc400078e00ff */
[----:B------:R-:W-:Y:S02]  /*4e90*/  HFMA2 R36, -RZ, RZ, 0, 0 ;  /* 0x00000000ff247431 */ /* 0x000fe400000001ff */
[----:B------:R-:W-:Y:S01]  /*4ea0*/  IMAD.SHL.U32 R6, R95, 0x2, RZ ;  /* 0x000000025f067824 */ /* 0x000fe200078e00ff */
[----:B------:R-:W-:Y:S01]  /*4eb0*/  UMOV UR44, 0x400 ;  /* 0x00000400002c7882 */ /* 0x000fe20000000000 */
[----:B------:R-:W2:Y:S01]  /*4ec0*/  LDC.64 R82, c[0x0][0x8b0] ;  /* 0x00022c00ff527b82 */ /* 0x000ea20000000a00 */
[----:B------:R-:W-:Y:S01]  /*4ed0*/  LOP3.LUT R5, R7, 0x180, RZ, 0xc0, !PT ;  /* 0x0000018007057812 */ /* 0x000fe200078ec0ff */
[----:B------:R-:W-:Y:S01]  /*4ee0*/  IMAD.U32 R37, R95, 0x10000, RZ ;  /* 0x000100005f257824 */ /* 0x000fe200078e00ff */
[----:B------:R-:W-:Y:S01]  /*4ef0*/  LOP3.LUT R4, R4, 0xc00, RZ, 0xc0, !PT ;  /* 0x00000c0004047812 */ /* 0x000fe200078ec0ff */
[----:B------:R-:W-:Y:S01]  /*4f00*/  IMAD.MOV.U32 R94, RZ, RZ, RZ ;  /* 0x000000ffff5e7224 */ /* 0x000fe200078e00ff */
[----:B------:R-:W-:Y:S01]  /*4f10*/  LOP3.LUT R6, R5, 0x20, R6, 0xf8, !PT ;  /* 0x0000002005067812 */ /* 0x000fe200078ef806 */
[----:B------:R-:W-:Y:S01]  /*4f20*/  IMAD.SHL.U32 R5, R95, 0x8, RZ ;  /* 0x000000085f057824 */ /* 0x000fe200078e00ff */
[----:B------:R-:W-:Y:S01]  /*4f30*/  LOP3.LUT R4, R4, 0x40, R7, 0xf8, !PT ;  /* 0x0000004004047812 */ /* 0x000fe200078ef807 */
[----:B------:R-:W3:Y:S01]  /*4f40*/  LDC.64 R80, c[0x0][0x8a8] ;  /* 0x00022a00ff507b82 */ /* 0x000ee20000000a00 */
[----:B------:R-:W-:Y:S01]  /*4f50*/  LOP3.LUT R37, R37, 0x600000, RZ, 0xc0, !PT ;  /* 0x0060000025257812 */ /* 0x000fe200078ec0ff */
[----:B------:R-:W-:Y:S01]  /*4f60*/  IMAD.MOV.U32 R89, RZ, RZ, RZ ;  /* 0x000000ffff597224 */ /* 0x000fe200078e00ff */
[----:B------:R-:W-:-:S02]  /*4f70*/  LOP3.LUT R95, R95, 0x2, RZ, 0xc0, !PT ;  /* 0x000000025f5f7812 */ /* 0x000fc400078ec0ff */
[----:B------:R-:W-:Y:S02]  /*4f80*/  CS2R R92, SRZ ;  /* 0x00000000005c7805 */ /* 0x000fe4000001ff00 */
[----:B------:R-:W-:Y:S01]  /*4f90*/  LOP3.LUT R5, R6, 0x30, R5, 0x78, !PT ;  /* 0x0000003006057812 */ /* 0x000fe200078e7805 */
[----:B------:R-:W4:Y:S01]  /*4fa0*/  LDCU UR57, c[0x0][0x370] ;  /* 0x00006e00ff3977ac */ /* 0x000f220008000800 */
[----:B------:R-:W-:Y:S01]  /*4fb0*/  LOP3.LUT R4, R4, 0x200, R7, 0xf8, !PT ;  /* 0x0000020004047812 */ /* 0x000fe200078ef807 */
[----:B------:R-:W-:Y:S01]  /*4fc0*/  IMAD.MOV R90, RZ, RZ, -R95 ;  /* 0x000000ffff5a7224 */ /* 0x000fe200078e0a5f */
[----:B------:R-:W-:Y:S01]  /*4fd0*/  MOV R91, RZ ;  /* 0x000000ff005b7202 */ /* 0x000fe20000000f00 */
[----:B-1----:R-:W-:Y:S01]  /*4fe0*/  ULEA UR44, UR4, UR44, 0x18 ;  /* 0x0000002c042c7291 */ /* 0x002fe2000f8ec0ff */
[----:B------:R-:W-:Y:S01]  /*4ff0*/  LOP3.LUT R84, R4, R5, RZ, 0xfc, !PT ;  /* 0x0000000504547212 */ /* 0x000fe200078efcff */
[----:B------:R-:W1:Y:S02]  /*5000*/  LDCU.64 UR62, c[0x0][0x348] ;  /* 0x00006900ff3e77ac */ /* 0x000e640008000a00 */
[----:B------:R-:W-:-:S02]  /*5010*/  UIADD3 UR4, UPT, UPT, UR44, 0x4200, URZ ;  /* 0x000042002c047890 */ /* 0x000fc4000fffe0ff */
[----:B------:R-:W-:-:S03]  /*5020*/  UIADD3 UR5, UPT, UPT, UR44, 0x200, URZ ;  /* 0x000002002c057890 */ /* 0x000fc6000fffe0ff */
[----:B------:R-:W4:Y:S01]  /*5030*/  LDS R0, [UR44+0x130] ;  /* 0x0001302cff007984 */ /* 0x000f220008000800 */
[----:B------:R-:W1:Y:S01]  /*5040*/  LDCU UR43, c[0x0][0xb0c] ;  /* 0x00016180ff2b77ac */ /* 0x000e620008000800 */
[----:B------:R-:W-:Y:S02]  /*5050*/  IMAD.U32 R96, RZ, RZ, UR4 ;  /* 0x00000004ff607e24 */ /* 0x000fe4000f8e00ff */
[----:B------:R-:W-:Y:S01]  /*5060*/  IMAD.U32 R98, RZ, RZ, UR5 ;  /* 0x00000005ff627e24 */ /* 0x000fe2000f8e00ff */
[----:B------:R-:W1:Y:S01]  /*5070*/  LDCU UR39, c[0x0][0xb30] ;  /* 0x00016600ff2777ac */ /* 0x000e620008000800 */
[----:B------:R-:W1:Y:S01]  /*5080*/  LDCU.64 UR46, c[0x0][0x888] ;  /* 0x00011100ff2e77ac */ /* 0x000e620008000a00 */
[----:B------:R-:W1:Y:S01]  /*5090*/  LDCU.64 UR40, c[0x0][0xb28] ;  /* 0x00016500ff2877ac */ /* 0x000e620008000a00 */
[----:B------:R-:W1:Y:S01]  /*50a0*/  LDCU.64 UR60, c[0x0][0x890] ;  /* 0x00011200ff3c77ac */ /* 0x000e620008000a00 */
[----:B------:R-:W1:Y:S01]  /*50b0*/  LDCU.128 UR52, c[0x0][0xb10] ;  /* 0x00016200ff3477ac */ /* 0x000e620008000c00 */
[----:B------:R-:W1:Y:S02]  /*50c0*/  LDCU UR56, c[0x0][0x374] ;  /* 0x00006e80ff3877ac */ /* 0x000e640008000800 */
[----:B-1234-:R-:W-:-:S07]  /*50d0*/  IMAD.IADD R37, R0, 0x1, R37 ;  /* 0x0000000100257824 */ /* 0x01efce00078e0225 */
.L_x_130:
[C---:B------:R-:W-:Y:S02]  /*50e0*/  LEA R3, R89.reuse, UR44, 0x3 ;  /* 0x0000002c59037c11 */ /* 0x040fe4000f8e18ff */
[----:B------:R-:W-:Y:S02]  /*50f0*/  SHF.L.U32 R0, R92, 0x1f, RZ ;  /* 0x0000001f5c007819 */ /* 0x000fe400000006ff */
[----:B------:R-:W-:Y:S02]  /*5100*/  LEA R5, R89, UR44, 0x4 ;  /* 0x0000002c59057c11 */ /* 0x000fe4000f8e20ff */
[----:B-1----:R-:W1:Y:S02]  /*5110*/  SYNCS.PHASECHK.TRANS64.TRYWAIT P0, [R3+URZ+0x80], R0 ;  /* 0x00008000030075a7 */ /* 0x002e6400080011ff */
[----:B-1----:R-:W-:Y:S05]  /*5120*/  @!P0 BRA `(.L_x_89) ;  /* 0x0000004c00688947 */ /* 0x002fea0003800000 */
.L_x_172:
        /* <DEDUP_REMOVED lines=11> */
[----:B------:R-:W-:Y:S01]  /*51e0*/  PLOP3.LUT P0, PT, PT, PT, UP1, 0x80, 0x8 ;  /* 0x000000000008781c */ /* 0x000fe20003f0f018 */
[----:B------:R-:W-:Y:S11]  /*51f0*/  UP2UR UR45, UPR, URZ, 0x2 ;  /* 0x00000002ff2d7883 */ /* 0x000ff60008000000 */
[----:B------:R-:W-:Y:S01]  /*5200*/  @!UPT UIADD3 URZ, UPT, UPT, URZ, URZ, URZ ;  /* 0x000000fffffff290 */ /* 0x000fe2000fffe0ff */
[----:B-1----:R-:W-:Y:S02]  /*5210*/  @P0 SHF.R.U32.HI R0, RZ, 0x10, R5 ;  /* 0x00000010ff000819 */ /* 0x002fe40000011605 */
        /* <DEDUP_REMOVED lines=12> */
[----:B------:R-:W2:Y:S01]  /*52e0*/  LDCU UR12, c[0x0][0xb20] ;  /* 0x00016400ff0c77ac */ /* 0x000ea20008000800 */
[----:B------:R-:W-:Y:S02]  /*52f0*/  UIMAD.WIDE.U32 UR4, UR56, UR55, URZ ;  /* 0x00000037380472a5 */ /* 0x000fe4000f8e00ff */
[----:B------:R-:W-:Y:S02]  /*5300*/  UIMAD.WIDE.U32 UR6, UR57, UR52, URZ ;  /* 0x00000034390672a5 */ /* 0x000fe4000f8e00ff */
[----:B------:R-:W-:Y:S02]  /*5310*/  UISETP.NE.AND UP0, UPT, UR54, 0x1, UPT ;  /* 0x000000013600788c */ /* 0x000fe4000bf05270 */
[----:B------:R-:W-:Y:S02]  /*5320*/  UIMAD.WIDE.U32 UR8, UR37, UR55, URZ ;  /* 0x00000037250872a5 */ /* 0x000fe4000f8e00ff */
[----:B------:R-:W-:Y:S02]  /*5330*/  UIMAD.WIDE.U32 UR10, UR38, UR52, URZ ;  /* 0x00000034260a72a5 */ /* 0x000fe4000f8e00ff */
[----:B------:R-:W-:Y:S02]  /*5340*/  UISETP.NE.AND UP1, UPT, UR43, 0x1, UPT ;  /* 0x000000012b00788c */ /* 0x000fe4000bf25270 */
[----:B------:R-:W-:Y:S01]  /*5350*/  UISETP.NE.AND UP2, UPT, UR42, 0x1, UPT ;  /* 0x000000012a00788c */ /* 0x000fe2000bf45270 */
[----:B------:R-:W-:Y:S02]  /*5360*/  UMOV UR4, UR5 ;  /* 0x0000000500047c82 */ /* 0x000fe40008000000 */
[----:B--2---:R-:W-:Y:S03]  /*5370*/  USHF.R.U32.HI UR5, URZ, UR12, UR4 ;  /* 0x0000000cff057299 */ /* 0x004fe60008011604 */
[----:B------:R-:W-:Y:S02]  /*5380*/  UMOV UR4, UR7 ;  /* 0x0000000700047c82 */ /* 0x000fe40008000000 */
[----:B------:R-:W-:Y:S02]  /*5390*/  USHF.R.U32.HI UR7, URZ, UR53, UR4 ;  /* 0x00000035ff077299 */ /* 0x000fe40008011604 */
[----:B------:R-:W-:Y:S02]  /*53a0*/  USEL UR4, UR56, UR5, !UP0 ;  /* 0x0000000538047287 */ /* 0x000fe4000c000000 */
[----:B------:R-:W-:Y:S01]  /*53b0*/  USEL UR7, UR57, UR7, !UP1 ;  /* 0x0000000739077287 */ /* 0x000fe2000c800000 */
[----:B------:R-:W-:Y:S01]  /*53c0*/  UMOV UR5, UR9 ;  /* 0x0000000900057c82 */ /* 0x000fe20008000000 */
[----:B------:R-:W-:Y:S02]  /*53d0*/  UIMAD.WIDE.U32 UR8, UR4, UR40, URZ ;  /* 0x00000028040872a5 */ /* 0x000fe4000f8e00ff */
[----:B------:R-:W-:Y:S03]  /*53e0*/  USHF.R.U32.HI UR6, URZ, UR12, UR5 ;  /* 0x0000000cff067299 */ /* 0x000fe60008011605 */
[----:B------:R-:W-:Y:S01]  /*53f0*/  UMOV UR5, UR11 ;  /* 0x0000000b00057c82 */ /* 0x000fe20008000000 */
[----:B------:R-:W-:Y:S02]  /*5400*/  UIMAD.WIDE.U32 UR10, UR7, UR40, URZ ;  /* 0x00000028070a72a5 */ /* 0x000fe4000f8e00ff */
[----:B------:R-:W-:Y:S02]  /*5410*/  USHF.R.U32.HI UR12, URZ, UR53, UR5 ;  /* 0x00000035ff0c7299 */ /* 0x000fe40008011605 */
[----:B------:R-:W-:Y:S01]  /*5420*/  USEL UR6, UR37, UR6, !UP0 ;  /* 0x0000000625067287 */ /* 0x000fe2000c000000 */
[----:B------:R-:W-:Y:S02]  /*5430*/  UMOV UR5, UR9 ;  /* 0x0000000900057c82 */ /* 0x000fe40008000000 */
[----:B------:R-:W-:Y:S01]  /*5440*/  UMOV UR10, UR11 ;  /* 0x0000000b000a7c82 */ /* 0x000fe20008000000 */
[----:B------:R-:W-:Y:S02]  /*5450*/  @UP2 USHF.R.U32.HI UR4, URZ, UR41, UR5 ;  /* 0x00000029ff042299 */ /* 0x000fe40008011605 */
[----:B------:R-:W-:Y:S02]  /*5460*/  @UP2 USHF.R.U32.HI UR7, URZ, UR41, UR10 ;  /* 0x00000029ff072299 */ /* 0x000fe4000801160a */
[----:B------:R-:W-:Y:S02]  /*5470*/  UIMAD UR4, UR42, UR4, URZ ;  /* 0x000000042a0472a4 */ /* 0x000fe4000f8e02ff */
        /* <DEDUP_REMOVED lines=8> */
[----:B------:R-:W-:Y:S02]  /*5500*/  USEL UR11, UR6, UR4, !UP2 ;  /* 0x00000004060b7287 */ /* 0x000fe4000d000000 */
[----:B------:R-:W-:Y:S02]  /*5510*/  UIADD3 UR8, UPT, UPT, -UR5, URZ, URZ ;  /* 0x000000ff05087290 */ /* 0x000fe4000fffe1ff */
[----:B------:R-:W-:Y:S01]  /*5520*/  UIADD3 UR10, UPT, UPT, -UR11, URZ, URZ ;  /* 0x000000ff0b0a7290 */ /* 0x000fe2000fffe1ff */
[----:B------:R-:W-:Y:S01]  /*5530*/  @!UP0 UMOV UR4, UR9 ;  /* 0x0000000900048c82 */ /* 0x000fe20008000000 */
[----:B------:R-:W-:Y:S02]  /*5540*/  UIADD3 UR9, UPT, UPT, -UR6, URZ, URZ ;  /* 0x000000ff06097290 */ /* 0x000fe4000fffe1ff */
[----:B------:R-:W-:Y:S02]  /*5550*/  @!UP0 USHF.R.U32.HI UR4, URZ, UR41, UR4 ;  /* 0x00000029ff048299 */ /* 0x000fe40008011604 */
[----:B------:R-:W-:Y:S02]  /*5560*/  UIMAD UR10, UR42, UR10, UR6 ;  /* 0x0000000a2a0a72a4 */ /* 0x000fe4000f8e0206 */
[----:B------:R-:W-:Y:S04]  /*5570*/  @!UP0 USEL UR4, UR5, UR4, !UP2 ;  /* 0x0000000405048287 */ /* 0x000fe8000d000000 */
[----:B------:R-:W-:Y:S02]  /*5580*/  @!UP0 UIMAD UR10, UR7, UR10, UR4 ;  /* 0x0000000a070a82a4 */ /* 0x000fe4000f8e0204 */
[----:B------:R-:W-:Y:S02]  /*5590*/  @!UP0 UIADD3 UR11, UPT, UPT, UR11, -UR4, URZ ;  /* 0x800000040b0b8290 */ /* 0x000fe4000fffe0ff */
[----:B------:R-:W-:Y:S02]  /*55a0*/  UIMAD UR7, UR43, UR8, UR38 ;  /* 0x000000082b0772a4 */ /* 0x000fe4000f8e0226 */
[----:B------:R-:W-:Y:S02]  /*55b0*/  @!UP0 UIMAD UR6, UR11, UR42, UR5 ;  /* 0x0000002a0b0682a4 */ /* 0x000fe4000f8e0205 */
[----:B------:R-:W-:Y:S01]  /*55c0*/  UIMAD UR4, UR54, UR9, UR37 ;  /* 0x00000009360472a4 */ /* 0x000fe2000f8e0225 */
[----:B------:R-:W-:Y:S02]  /*55d0*/  @!UP0 UMOV UR5, UR10 ;  /* 0x0000000a00058c82 */ /* 0x000fe40008000000 */
[----:B------:R-:W-:Y:S02]  /*55e0*/  UIMAD UR38, UR5, UR43, UR7 ;  /* 0x0000002b052672a4 */ /* 0x000fe4000f8e0207 */
[----:B------:R-:W-:Y:S11]  /*55f0*/  UIMAD UR37, UR6, UR54, UR4 ;  /* 0x00000036062572a4 */ /* 0x000ff6000f8e0204 */
[----:B------:R-:W-:Y:S01]  /*5600*/  @!UPT UIADD3 URZ, UPT, UPT, URZ, URZ, URZ ;  /* 0x000000fffffff290 */ /* 0x000fe2000fffe0ff */
.L_x_90:
[----:B------:R-:W-:Y:S01]  /*5610*/  UISETP.NE.AND UP0, UPT, UR39, 0x1, UPT ;  /* 0x000000012700788c */ /* 0x000fe2000bf05270 */
[----:B------:R-:W-:Y:S01]  /*5620*/  IADD3 R89, PT, PT, R89, 0x1, RZ ;  /* 0x0000000159597810 */ /* 0x000fe20007ffe0ff */
[----:B------:R-:W-:Y:S02]  /*5630*/  UIADD3 UR11, UPT, UPT, UR44, 0x200, URZ ;  /* 0x000002002c0b7890 */ /* 0x000fe4000fffe0ff */
[----:B------:R-:W-:Y:S02]  /*5640*/  USHF.L.U32 UR50, UR16, 0x6, URZ ;  /* 0x0000000610327899 */ /* 0x000fe400080006ff */
[----:B------:R-:W-:Y:S05]  /*5650*/  USHF.L.U32 UR49, UR20, 0x8, URZ ;  /* 0x0000000814317899 */ /* 0x000fea00080006ff */
[----:B------:R-:W2:Y:S01]  /*5660*/  @!UP0 LDCU.128 UR12, c[0x0][0xb10] ;  /* 0x00016200ff0c87ac */ /* 0x000ea20008000c00 */
[----:B------:R-:W3:Y:S01]  /*5670*/  @!UP0 LDCU UR5, c[0x0][0xb0c] ;  /* 0x00016180ff0587ac */ /* 0x000ee20008000800 */
[----:B------:R-:W4:Y:S01]  /*5680*/  @!UP0 LDCU UR10, c[0x0][0xb20] ;  /* 0x00016400ff0a87ac */ /* 0x000f220008000800 */
[----:B--2---:R-:W-:Y:S02]  /*5690*/  UIMAD.WIDE.U32 UR8, UR38, UR12, URZ ;  /* 0x0000000c260872a5 */ /* 0x004fe4000f8e00ff */
[----:B------:R-:W-:Y:S02]  /*56a0*/  UIMAD.WIDE.U32 UR6, UR37, UR15, URZ ;  /* 0x0000000f250672a5 */ /* 0x000fe4000f8e00ff */
[----:B------:R-:W-:Y:S03]  /*56b0*/  @!UP0 UISETP.NE.AND UP1, UPT, UR14, 0x1, UPT ;  /* 0x000000010e00888c */ /* 0x000fe6000bf25270 */
[----:B------:R-:W-:Y:S01]  /*56c0*/  @!UP0 UMOV UR4, UR9 ;  /* 0x0000000900048c82 */ /* 0x000fe20008000000 */
[----:B---3--:R-:W-:Y:S02]  /*56d0*/  @!UP0 UISETP.NE.AND UP2, UPT, UR5, 0x1, UPT ;  /* 0x000000010500888c */ /* 0x008fe4000bf45270 */
[----:B------:R-:W-:Y:S01]  /*56e0*/  @!UP0 USHF.R.U32.HI UR4, URZ, UR13, UR4 ;  /* 0x0000000dff048299 */ /* 0x000fe20008011604 */
[----:B------:R-:W-:Y:S02]  /*56f0*/  @!UP0 UMOV UR6, UR7 ;  /* 0x0000000700068c82 */ /* 0x000fe40008000000 */
[----:B----4-:R-:W-:Y:S02]  /*5700*/  @!UP0 USHF.R.U32.HI UR6, URZ, UR10, UR6 ;  /* 0x0000000aff068299 */ /* 0x010fe40008011606 */
[----:B------:R-:W-:Y:S02]  /*5710*/  @!UP0 USEL UR7, UR38, UR4, !UP2 ;  /* 0x0000000426078287 */ /* 0x000fe4000d000000 */
[----:B------:R-:W-:Y:S04]  /*5720*/  @!UP0 USEL UR6, UR37, UR6, !UP1 ;  /* 0x0000000625068287 */ /* 0x000fe8000c800000 */
[----:B------:R-:W-:Y:S02]  /*5730*/  @!UP0 UIADD3 UR4, UPT, UPT, -UR7, UR6, URZ ;  /* 0x0000000607048290 */ /* 0x000fe4000fffe1ff */
[----:B------:R-:W-:Y:S02]  /*5740*/  @!UP0 UIADD3 UR6, UPT, UPT, UR7, -UR6, URZ ;  /* 0x8000000607068290 */ /* 0x000fe4000fffe0ff */
[----:B------:R-:W-:Y:S02]  /*5750*/  @!UP0 UIMAD UR38, UR4, UR5, UR38 ;  /* 0x00000005042682a4 */ /* 0x000fe4000f8e0226 */
[----:B------:R-:W-:Y:S02]  /*5760*/  @!UP0 UIMAD UR37, UR6, UR14, UR37 ;  /* 0x0000000e062582a4 */ /* 0x000fe4000f8e0225 */
[----:B------:R-:W-:Y:S09]  /*5770*/  ULOP3.LUT UP0, URZ, UR11, 0x1b0, URZ, 0xc0, !UPT ;  /* 0x000001b00bff7892 */ /* 0x000ff2000f80c0ff */
[----:B------:R-:W-:Y:S05]  /*5780*/  BRA.U !UP0, `(.L_x_91) ;  /* 0x0000000108407547 */ /* 0x000fea000b800000 */
[----:B------:R-:W2:Y:S01]  /*5790*/  LDCU.64 UR8, c[0x4][0x88] ;  /* 0x01001100ff0877ac */ /* 0x000ea20008000a00 */
[----:B------:R-:W-:Y:S01]  /*57a0*/  MOV R3, 0x0 ;  /* 0x0000000000037802 */ /* 0x000fe20000000f00 */
[----:B------:R-:W-:Y:S02]  /*57b0*/  HFMA2 R12, -RZ, RZ, 0, 5.9604644775390625e-08 ;  /* 0x00000001ff0c7431 */ /* 0x000fe400000001ff */
[----:B------:R-:W-:Y:S02]  /*57c0*/  IMAD.MOV.U32 R8, RZ, RZ, 0x70 ;  /* 0x00000070ff087424 */ /* 0x000fe400078e00ff */
[----:B------:R-:W-:Y:S01]  /*57d0*/  IMAD.MOV.U32 R13, RZ, RZ, RZ ;  /* 0x000000ffff0d7224 */ /* 0x000fe200078e00ff */
[----:B------:R-:W3:Y:S01]  /*57e0*/  LDCU.64 UR6, c[0x4][0x90] ;  /* 0x01001200ff0677ac */ /* 0x000ee20008000a00 */
[----:B------:R-:W4:Y:S01]  /*57f0*/  LDC.64 R2, c[0x4][R3] ;  /* 0x0100000003027b82 */ /* 0x000f220000000a00 */
[----:B------:R-:W1:Y:S01]  /*5800*/  LDCU.64 UR4, c[0x4][0x8] ;  /* 0x01000100ff0477ac */ /* 0x000e620008000a00 */
[----:B--2---:R-:W-:Y:S01]  /*5810*/  MOV R5, UR9 ;  /* 0x0000000900057c02 */ /* 0x004fe20008000f00 */
[----:B------:R-:W-:Y:S01]  /*5820*/  IMAD.U32 R4, RZ, RZ, UR8 ;  /* 0x00000008ff047e24 */ /* 0x000fe2000f8e00ff */
[----:B---3--:R-:W-:Y:S01]  /*5830*/  MOV R7, UR7 ;  /* 0x0000000700077c02 */ /* 0x008fe20008000f00 */
[----:B------:R-:W-:Y:S01]  /*5840*/  IMAD.U32 R6, RZ, RZ, UR6 ;  /* 0x00000006ff067e24 */ /* 0x000fe2000f8e00ff */
[----:B-1----:R-:W-:Y:S01]  /*5850*/  MOV R11, UR5 ;  /* 0x00000005000b7c02 */ /* 0x002fe20008000f00 */
[----:B------:R-:W-:Y:S02]  /*5860*/  IMAD.U32 R10, RZ, RZ, UR4 ;  /* 0x00000004ff0a7e24 */ /* 0x000fe4000f8e00ff */
[----:B------:R-:W-:Y:S07]  /*5870*/  LEPC R20, `(.L_x_91) ;  /* 0x000000001014794e */ /* 0x000fee0000000000 */
[----:B----45:R-:W-:Y:S05]  /*5880*/  CALL.ABS.NOINC R2 ;  /* 0x0000000002007343 */ /* 0x030fea0003c00000 */
.L_x_91:
[----:B------:R-:W-:Y:S01]  /*5890*/  LOP3.LUT P0, RZ, R96, 0x1b0, RZ, 0xc0, !PT ;  /* 0x000001b060ff7812 */ /* 0x000fe2000780c0ff */
[----:B------:R-:W-:Y:S11]  /*58a0*/  BSSY.RECONVERGENT B6, `(.L_x_92) ;  /* 0x0000013000067945 */ /* 0x000ff60003800200 */
[----:B------:R-:W-:Y:S01]  /*58b0*/  @!UPT UIADD3 URZ, UPT, UPT, URZ, URZ, URZ ;  /* 0x000000fffffff290 */ /* 0x000fe2000fffe0ff */
[----:B------:R-:W-:Y:S05]  /*58c0*/  @!P0 BRA `(.L_x_93) ;  /* 0x0000000000408947 */ /* 0x000fea0003800000 */
        /* <DEDUP_REMOVED lines=16> */
.L_x_93:
[----:B------:R-:W-:Y:S05]  /*59d0*/  BSYNC.RECONVERGENT B6 ;  /* 0x0000000000067941 */ /* 0x000fea0003800200 */
.L_x_92:
[----:B------:R-:W-:Y:S01]  /*59e0*/  R2UR UR4, R88 ;  /* 0x00000000580472ca */ /* 0x000fe200000e0000 */
[----:B------:R-:W-:Y:S01]  /*59f0*/  UISETP.NE.U32.AND UP0, UPT, UR60, URZ, UPT ;  /* 0x000000ff3c00728c */ /* 0x000fe2000bf05070 */
[----:B------:R-:W-:Y:S02]  /*5a00*/  ISETP.NE.U32.AND P4, PT, R82, RZ, PT ;  /* 0x000000ff5200720c */ /* 0x000fe40003f85070 */
[----:B------:R-:W-:Y:S01]  /*5a10*/  ISETP.NE.U32.AND P2, PT, RZ, UR46, PT ;  /* 0x0000002eff007c0c */ /* 0x000fe2000bf45070 */
[----:B------:R-:W-:Y:S01]  /*5a20*/  UISETP.NE.AND.EX UP1, UPT, UR61, URZ, UPT, UP0 ;  /* 0x000000ff3d00728c */ /* 0x000fe2000bf25300 */
[----:B------:R-:W-:Y:S01]  /*5a30*/  ISETP.NE.AND.EX P4, PT, R83, RZ, PT, P4 ;  /* 0x000000ff5300720c */ /* 0x000fe20003f85340 */
[----:B------:R-:W-:Y:S01]  /*5a40*/  UPLOP3.LUT UP0, UPT, UPT, UPT, UPT, 0x40, 0x4 ;  /* 0x000000000004789c */ /* 0x000fe20003f0e870 */
[----:B------:R-:W-:Y:S05]  /*5a50*/  ISETP.NE.AND.EX P2, PT, RZ, UR47, PT, P2 ;  /* 0x0000002fff007c0c */ /* 0x000fea000bf45320 */
[----:B------:R-:W-:Y:S06]  /*5a60*/  UISETP.NE.AND UP2, UPT, UR4, URZ, UPT ;  /* 0x000000ff0400728c */ /* 0x000fec000bf45270 */
[----:B------:R-:W-:Y:S05]  /*5a70*/  PLOP3.LUT P1, PT, PT, PT, UP2, 0x80, 0x8 ;  /* 0x000000000008781c */ /* 0x000fea0003f2f028 */
[----:B------:R-:W-:Y:S06]  /*5a80*/  @UP2 UPLOP3.LUT UP0, UPT, UPT, UPT, UP1, 0x80, 0x8 ;  /* 0x000000000008289c */ /* 0x000fec0003f0f010 */
[----:B------:R-:W-:Y:S01]  /*5a90*/  PLOP3.LUT P0, PT, PT, PT, UP0, 0x80, 0x8 ;  /* 0x000000000008781c */ /* 0x000fe20003f0f008 */
[----:B------:R-:W-:Y:S01]  /*5aa0*/  @!UPT UIADD3 URZ, UPT, UPT, URZ, URZ, URZ ;  /* 0x000000fffffff290 */ /* 0x000fe2000fffe0ff */
[----:B------:R-:W-:Y:S11]  /*5ab0*/  BRA.U !UP1, `(.L_x_94) ;  /* 0x00000001093c7547 */ /* 0x000ff6000b800000 */
[----:B------:R-:W-:Y:S01]  /*5ac0*/  UISETP.NE.U32.AND UP0, UPT, UR46, URZ, UPT ;  /* 0x000000ff2e00728c */ /* 0x000fe2000bf05070 */
[----:B-1----:R-:W-:Y:S01]  /*5ad0*/  HFMA2 R0, -RZ, RZ, 0, 5.9604644775390625e-08 ;  /* 0x00000001ff007431 */ /* 0x002fe200000001ff */
[----:B------:R-:W1:Y:S01]  /*5ae0*/  LDCU.64 UR8, c[0x0][0x358] ;  /* 0x00006b00ff0877ac */ /* 0x000e620008000a00 */
[----:B------:R-:W-:Y:S01]  /*5af0*/  IMAD.MOV.U32 R85, RZ, RZ, 0x1 ;  /* 0x00000001ff557424 */ /* 0x000fe200078e00ff */
[----:B------:R-:W-:Y:S06]  /*5b00*/  UISETP.NE.AND.EX UP0, UPT, UR47, URZ, UPT, UP0 ;  /* 0x000000ff2f00728c */ /* 0x000fec000bf05300 */
[----:B------:R-:W-:Y:S05]  /*5b10*/  PLOP3.LUT P3, PT, PT, PT, UP0, 0x80, 0x8 ;  /* 0x000000000008781c */ /* 0x000fea0003f6f008 */
[----:B------:R-:W2:Y:S01]  /*5b20*/  @UP0 LDCU.64 UR4, c[0x0][0x888] ;  /* 0x00011100ff0407ac */ /* 0x000ea20008000a00 */
[----:B------:R-:W-:Y:S07]  /*5b30*/  @UP0 UIMAD UR6, UR36, UR60, URZ ;  /* 0x0000003c240602a4 */ /* 0x000fee000f8e02ff */
[----:B------:R-:W-:Y:S01]  /*5b40*/  @!P3 PRMT R85, R0, 0x7610, R85 ;  /* 0x000076100055b816 */ /* 0x000fe20000000055 */
[----:B--2---:R-:W-:Y:S06]  /*5b50*/  @UP0 UIMAD.WIDE UR4, UR6, 0x4, UR4 ;  /* 0x00000004060408a5 */ /* 0x004fec000f8e0204 */
[----:B------:R-:W-:Y:S01]  /*5b60*/  IMAD.U32 R2, RZ, RZ, UR4 ;  /* 0x00000004ff027e24 */ /* 0x000fe2000f8e00ff */
[----:B------:R-:W-:Y:S04]  /*5b70*/  MOV R3, UR5 ;  /* 0x0000000500037c02 */ /* 0x000fe80008000f00 */
[----:B------:R-:W2:Y:S01]  /*5b80*/  @!UP0 LDCU UR4, c[0x0][0x880] ;  /* 0x00011000ff0487ac */ /* 0x000ea20008000800 */
[----:B-1---5:R3:W5:Y:S02]  /*5b90*/  @P3 LDG.E R41, desc[UR8][R2.64] ;  /* 0x0000000802293981 */ /* 0x022764000c1e1900 */
[----:B--23--:R-:W-:Y:S02]  /*5ba0*/  @!P3 IMAD.U32 R41, RZ, RZ, UR4 ;  /* 0x00000004ff29be24 */ /* 0x00cfe4000f8e00ff */
.L_x_94:
[----:B------:R-:W-:Y:S05]  /*5bb0*/  @!P4 BRA `(.L_x_95) ;  /* 0x000000000024c947 */ /* 0x000fea0003800000 */
[----:B------:R-:W-:Y:S01]  /*5bc0*/  ISETP.NE.U32.AND P3, PT, R80, RZ, PT ;  /* 0x000000ff5000720c */ /* 0x000fe20003f65070 */
[----:B------:R-:W2:Y:S03]  /*5bd0*/  LDCU.64 UR4, c[0x0][0x358] ;  /* 0x00006b00ff0477ac */ /* 0x000ea60008000a00 */
[----:B------:R-:W-:Y:S11]  /*5be0*/  ISETP.NE.AND.EX P3, PT, R81, RZ, PT, P3 ;  /* 0x000000ff5100720c */ /* 0x000ff60003f65330 */
[----:B------:R-:W-:Y:S02]  /*5bf0*/  @!UPT UIADD3 URZ, UPT, UPT, URZ, URZ, URZ ;  /* 0x000000fffffff290 */ /* 0x000fe4000fffe0ff */
[----:B------:R-:W3:Y:S01]  /*5c00*/  @P3 LDC.64 R2, c[0x0][0x8a8] ;  /* 0x00022a00ff023b82 */ /* 0x000ee20000000a00 */
[----:B-1----:R-:W-:Y:S04]  /*5c10*/  @P3 IMAD R0, R82, UR36, RZ ;  /* 0x0000002452003c24 */ /* 0x002fe8000f8e02ff */
[----:B---3--:R-:W-:Y:S05]  /*5c20*/  @P3 IMAD.WIDE R2, R0, 0x4, R2 ;  /* 0x0000000400023825 */ /* 0x008fea00078e0202 */
[----:B--2--5:R2:W5:Y:S02]  /*5c30*/  @P3 LDG.E R38, desc[UR4][R2.64] ;  /* 0x0000000402263981 */ /* 0x024564000c1e1900 */
[----:B--2---:R-:W3:Y:S02]  /*5c40*/  @!P3 LDC R38, c[0x0][0x8a0] ;  /* 0x00022800ff26bb82 */ /* 0x004ee40000000800 */
.L_x_95:
[----:B-----5:R-:W-:Y:S01]  /*5c50*/  FSETP.NEU.AND P4, PT, R41, RZ, PT ;  /* 0x000000ff2900720b */ /* 0x020fe20003f8d000 */
[----:B------:R-:W-:Y:S01]  /*5c60*/  BSSY B1, `(.L_x_96) ;  /* 0x0000042000017945 */ /* 0x000fe20003800000 */
[----:B------:R-:W-:Y:S01]  /*5c70*/  SEL R6, RZ, 0xffffffff, P2 ;  /* 0xffffffffff067807 */ /* 0x000fe20001000000 */
[----:B------:R-:W-:Y:S01]  /*5c80*/  IMAD.MOV.U32 R100, RZ, RZ, 0x1 ;  /* 0x00000001ff647424 */ /* 0x000fe200078e00ff */
[----:B------:R-:W-:Y:S02]  /*5c90*/  LOP3.LUT P3, RZ, R85, 0xff, RZ, 0xc0, !PT ;  /* 0x000000ff55ff7812 */ /* 0x000fe4000786c0ff */
[----:B------:R-:W-:Y:S02]  /*5ca0*/  CS2R R78, SRZ ;  /* 0x00000000004e7805 */ /* 0x000fe4000001ff00 */
[----:B------:R-:W-:Y:S02]  /*5cb0*/  @P1 SEL R3, RZ, 0xffffffff, P4 ;  /* 0xffffffffff031807 */ /* 0x000fe40002000000 */
[----:B------:R-:W-:Y:S02]  /*5cc0*/  CS2R R76, SRZ ;  /* 0x00000000004c7805 */ /* 0x000fe4000001ff00 */
[----:B------:R-:W-:Y:S02]  /*5cd0*/  LEA R2, R93, UR44, 0x3 ;  /* 0x0000002c5d027c11 */ /* 0x000fe4000f8e18ff */
[----:B------:R-:W-:Y:S02]  /*5ce0*/  CS2R R74, SRZ ;  /* 0x00000000004a7805 */ /* 0x000fe4000001ff00 */
[----:B------:R-:W-:Y:S02]  /*5cf0*/  @P0 SEL R3, R6, R3, !P3 ;  /* 0x0000000306030207 */ /* 0x000fe40005800000 */
[----:B------:R-:W-:Y:S02]  /*5d00*/  CS2R R72, SRZ ;  /* 0x0000000000487805 */ /* 0x000fe4000001ff00 */
[----:B------:R-:W-:Y:S02]  /*5d10*/  LEA R71, R36, UR44, 0x3 ;  /* 0x0000002c24477c11 */ /* 0x000fe4000f8e18ff */
[----:B------:R-:W-:Y:S02]  /*5d20*/  @P1 LOP3.LUT R3, R3, 0x1, RZ, 0xc0, !PT ;  /* 0x0000000103031812 */ /* 0x000fe400078ec0ff */
[----:B------:R-:W-:Y:S02]  /*5d30*/  SHF.L.U32 R4, R94, 0x1f, RZ ;  /* 0x0000001f5e047819 */ /* 0x000fe400000006ff */
[----:B------:R-:W-:Y:S02]  /*5d40*/  ISETP.NE.U32.OR P6, PT, R3, 0x1, !P1 ;  /* 0x000000010300780c */ /* 0x000fe40004fc5470 */
[----:B------:R-:W-:Y:S02]  /*5d50*/  PLOP3.LUT P2, PT, PT, PT, UP1, 0x80, 0x8 ;  /* 0x000000000008781c */ /* 0x000fe40003f4f018 */
[----:B------:R-:W-:Y:S02]  /*5d60*/  LEA.HI R39, R36, R36, RZ, 0x1 ;  /* 0x0000002424277211 */ /* 0x000fe400078f08ff */
[----:B------:R-:W-:Y:S02]  /*5d70*/  SEL R3, RZ, 0xffffffff, P4 ;  /* 0xffffffffff037807 */ /* 0x000fe40002000000 */
[----:B------:R-:W-:Y:S01]  /*5d80*/  P2R R102, PR, RZ, 0x40 ;  /* 0x00000040ff667803 */ /* 0x000fe20000000000 */
[C---:B-1----:R-:W-:Y:S01]  /*5d90*/  IMAD.SHL.U32 R0, R39.reuse, 0x80, RZ ;  /* 0x0000008027007824 */ /* 0x042fe200078e00ff */
[----:B------:R-:W-:Y:S03]  /*5da0*/  LOP3.LUT R39, R39, 0xffe, RZ, 0xc0, !PT ;  /* 0x00000ffe27277812 */ /* 0x000fe600078ec0ff */
[----:B------:R-:W-:Y:S02]  /*5db0*/  @P6 SHF.L.U32 R5, R91, 0x1f, RZ ;  /* 0x0000001f5b056819 */ /* 0x000fe400000006ff */
[----:B------:R-:W-:Y:S01]  /*5dc0*/  @P2 SEL R3, R6, R3, !P3 ;  /* 0x0000000306032207 */ /* 0x000fe20005800000 */
[----:B------:R-:W-:Y:S01]  /*5dd0*/  IMAD.IADD R39, R36, 0x1, -R39 ;  /* 0x0000000124277824 */ /* 0x000fe200078e0a27 */
[----:B------:R-:W1:Y:S01]  /*5de0*/  @P6 SYNCS.PHASECHK.TRANS64.TRYWAIT P1, [R2+URZ+0x30], R5 ;  /* 0x00003005020065a7 */ /* 0x000e6200080211ff */
[----:B------:R-:W-:Y:S02]  /*5df0*/  LOP3.LUT R0, R0, 0xffffff00, RZ, 0xc0, !PT ;  /* 0xffffff0000007812 */ /* 0x000fe400078ec0ff */
[----:B------:R-:W-:Y:S03]  /*5e00*/  LOP3.LUT R3, R3, 0x1, RZ, 0xc0, !PT ;  /* 0x0000000103037812 */ /* 0x000fe600078ec0ff */
[----:B------:R-:W-:Y:S01]  /*5e10*/  IMAD.IADD R0, R37, 0x1, R0 ;  /* 0x0000000125007824 */ /* 0x000fe200078e0200 */
[----:B------:R-:W-:Y:S03]  /*5e20*/  ISETP.NE.U32.AND P5, PT, R3, 0x1, PT ;  /* 0x000000010300780c */ /* 0x000fe60003fa5070 */
[----:B------:R-:W-:Y:S01]  /*5e30*/  IMAD R39, R39, 0x100000, R0 ;  /* 0x0010000027277824 */ /* 0x000fe200078e0200 */
[----:B------:R-:W-:Y:S01]  /*5e40*/  P2R R101, PR, RZ, 0x20 ;  /* 0x00000020ff657803 */ /* 0x000fe20000000000 */
[----:B------:R2:W4:Y:S01]  /*5e50*/  SYNCS.PHASECHK.TRANS64.TRYWAIT P0, [R71+URZ+0xa0], R4 ;  /* 0x0000a004470075a7 */ /* 0x00052200080011ff */
[----:B-1----:R-:W-:Y:S01]  /*5e60*/  @P6 SEL R100, RZ, 0x1, !P1 ;  /* 0x00000001ff646807 */ /* 0x002fe20004800000 */
[----:B--2---:R-:W-:Y:S06]  /*5e70*/  @!P6 BRA `(.L_x_97) ;  /* 0x000000000080e947 */ /* 0x004fec0003800000 */
[----:B------:R-:W-:Y:S01]  /*5e80*/  @P5 IMAD R6, R93, 0x1000, R84 ;  /* 0x000010005d065824 */ /* 0x000fe200078e0254 */
[----:B------:R-:W1:Y:S01]  /*5e90*/  S2R R0, SR_CgaCtaId ;  /* 0x0000000000007919 */ /* 0x000e620000008800 */
[----:B------:R-:W-:Y:S01]  /*5ea0*/  ISETP.NE.AND P1, PT, R100, RZ, PT ;  /* 0x000000ff6400720c */ /* 0x000fe20003f25270 */
[----:B------:R-:W-:Y:S01]  /*5eb0*/  BSSY B0, `(.L_x_98) ;  /* 0x000000b000007945 */ /* 0x000fe20003800000 */
[----:B------:R-:W-:Y:S01]  /*5ec0*/  @P5 VIADD R5, R6, UR44 ;  /* 0x0000002c06055c36 */ /* 0x000fe20008000000 */
[----:B------:R-:W-:Y:S02]  /*5ed0*/  CS2R R74, SRZ ;  /* 0x00000000004a7805 */ /* 0x000fe4000001ff00 */
[----:B------:R-:W-:Y:S02]  /*5ee0*/  CS2R R72, SRZ ;  /* 0x0000000000487805 */ /* 0x000fe4000001ff00 */
[----:B------:R-:W-:Y:S01]  /*5ef0*/  CS2R R78, SRZ ;  /* 0x00000000004e7805 */ /* 0x000fe2000001ff00 */
[----:B------:R-:W-:Y:S01]  /*5f00*/  @P5 IMAD R5, R95, -0x10, R5 ;  /* 0xfffffff05f055824 */ /* 0x000fe200078e0205 */
[----:B------:R-:W-:Y:S04]  /*5f10*/  CS2R R76, SRZ ;  /* 0x00000000004c7805 */ /* 0x000fe8000001ff00 */
[----:B------:R-:W-:Y:S05]  /*5f20*/  @P1 BRA `(.L_x_99) ;  /* 0x00000000000c1947 */ /* 0x000fea0003800000 */
[----:B------:R-:W-:Y:S04]  /*5f30*/  SHF.L.U32 R3, R91, 0x1f, RZ ;  /* 0x0000001f5b037819 */ /* 0x000fe800000006ff */
[----:B------:R-:W2:Y:S02]  /*5f40*/  SYNCS.PHASECHK.TRANS64.TRYWAIT P1, [R2+URZ+0x30], R3 ;  /* 0x00003003020075a7 */ /* 0x000ea400080211ff */
[----:B--2---:R-:W-:Y:S05]  /*5f50*/  @!P1 BRA `(.L_x_100) ;  /* 0x0000003c00f09947 */ /* 0x004fea0003800000 */
.L_x_99:
[----:B------:R-:W-:Y:S05]  /*5f60*/  BSYNC B0 ;  /* 0x0000000000007941 */ /* 0x000fea0003800000 */
.L_x_98:
[----:B------:R-:W-:Y:S01]  /*5f70*/  ISETP.NE.AND P1, PT, R101, RZ, PT ;  /* 0x000000ff6500720c */ /* 0x000fe20003f25270 */
[----:B--2---:R-:W-:Y:S02]  /*5f80*/  VIADD R3, R2, 0x50 ;  /* 0x0000005002037836 */ /* 0x004fe40000000000 */
[----:B------:R-:W-:Y:S03]  /*5f90*/  VIADD R93, R93, 0x1 ;  /* 0x000000015d5d7836 */ /* 0x000fe60000000000 */
[----:B-1----:R-:W-:Y:S07]  /*5fa0*/  PRMT R0, R0, 0x654, R3 ;  /* 0x0000065400007816 */ /* 0x002fee0000000003 */
[----:B------:R1:W2:Y:S04]  /*5fb0*/  @P1 LDS.128 R72, [R6+UR44+0x200] ;  /* 0x0002002c06481984 */ /* 0x0002a80008000c00 */
[----:B------:R1:W1:Y:S01]  /*5fc0*/  @P1 LDS.128 R76, [R5+0x210] ;  /* 0x00021000054c1984 */ /* 0x0002620000000c00 */
[C---:B------:R-:W-:Y:S01]  /*5fd0*/  ISETP.NE.AND P1, PT, R93.reuse, 0x4, PT ;  /* 0x000000045d00780c */ /* 0x040fe20003f25270 */
[----:B------:R-:W-:Y:S01]  /*5fe0*/  @!PT LDS RZ, [RZ] ;  /* 0x00000000fffff984 */ /* 0x000fe20000000800 */
[----:B------:R-:W-:Y:S01]  /*5ff0*/  @!PT LDS RZ, [RZ] ;  /* 0x00000000fffff984 */ /* 0x000fe20000000800 */
[----:B------:R-:W-:Y:S01]  /*6000*/  @!PT LDS RZ, [RZ] ;  /* 0x00000000fffff984 */ /* 0x000fe20000000800 */
[----:B------:R-:W-:Y:S01]  /*6010*/  @!PT LDS RZ, [RZ] ;  /* 0x00000000fffff984 */ /* 0x000fe20000000800 */
[----:B------:R5:W-:Y:S06]  /*6020*/  MEMBAR.ALL.CTA ;  /* 0x0000000000007992 */ /* 0x000bec0000008000 */
[----:B-----5:R-:W5:Y:S01]  /*6030*/  FENCE.VIEW.ASYNC.S ;  /* 0x00000000000073c6 */ /* 0x020f620000000000 */
[----:B------:R-:W-:Y:S01]  /*6040*/  SEL R93, R93, RZ, P1 ;  /* 0x000000ff5d5d7207 */ /* 0x000fe20000800000 */
[----:B-----5:R5:W-:Y:S02]  /*6050*/  SYNCS.ARRIVE.TRANS64.RED.A1T0 RZ, [R0+URZ], RZ ;  /* 0x000000ff00ff79a7 */ /* 0x020be400081004ff */
[----:B-----5:R-:W-:Y:S04]  /*6060*/  SEL R0, RZ, 0x1, P1 ;  /* 0x00000001ff007807 */ /* 0x020fe80000800000 */
[----:B--2---:R-:W-:Y:S02]  /*6070*/  LOP3.LUT R91, R91, R0, RZ, 0x3c, !PT ;  /* 0x000000005b5b7212 */ /* 0x004fe400078e3cff */
.L_x_97:
[----:B------:R-:W-:Y:S05]  /*6080*/  BSYNC B1 ;  /* 0x0000000000017941 */ /* 0x000fea0003800000 */
.L_x_96:
[----:B------:R-:W-:Y:S04]  /*6090*/  SHF.R.U32.HI R3, RZ, 0x15, R39 ;  /* 0x00000015ff037819 */ /* 0x000fe80000011627 */
[----:B------:R-:W-:Y:S01]  /*60a0*/  LOP3.LUT P1, RZ, R3, 0x3, R86, 0x48, !PT ;  /* 0x0000000303ff7812 */ /* 0x000fe20007824856 */
[----:B------:R-:W-:Y:S01]  /*60b0*/  @!UPT UIADD3 URZ, UPT, UPT, URZ, URZ, URZ ;  /* 0x000000fffffff290 */ /* 0x000fe2000fffe0ff */
[----:B----4-:R-:W-:Y:S11]  /*60c0*/  @P0 BRA `(.L_x_101) ;  /* 0x0000000000080947 */ /* 0x010ff60003800000 */
[----:B------:R-:W2:Y:S02]  /*60d0*/  SYNCS.PHASECHK.TRANS64.TRYWAIT P0, [R71+URZ+0xa0], R4 ;  /* 0x0000a004470075a7 */ /* 0x000ea400080011ff */
[----:B--2---:R-:W-:Y:S05]  /*60e0*/  @!P0 BRA `(.L_x_102) ;  /* 0x0000003c00a08947 */ /* 0x004fea0003800000 */
.L_x_101:
[----:B------:R-:W-:Y:S05]  /*60f0*/  @!P1 BRA `(.L_x_103) ;  /* 0x0000000000409947 */ /* 0x000fea0003800000 */
[----:B------:R-:W1:Y:S01]  /*6100*/  LDCU.64 UR8, c[0x4][0x78] ;  /* 0x01000f00ff0877ac */ /* 0x000e620008000a00 */
[----:B------:R-:W-:Y:S01]  /*6110*/  MOV R3, 0x0 ;  /* 0x0000000000037802 */ /* 0x000fe20000000f00 */
[----:B------:R-:W-:Y:S02]  /*6120*/  HFMA2 R12, -RZ, RZ, 0, 5.9604644775390625e-08 ;  /* 0x00000001ff0c7431 */ /* 0x000fe400000001ff */
[----:B------:R-:W-:Y:S02]  /*6130*/  IMAD.MOV.U32 R8, RZ, RZ, 0x192 ;  /* 0x00000192ff087424 */ /* 0x000fe400078e00ff */
[----:B------:R-:W-:Y:S01]  /*6140*/  IMAD.MOV.U32 R13, RZ, RZ, RZ ;  /* 0x000000ffff0d7224 */ /* 0x000fe200078e00ff */
[----:B------:R-:W4:Y:S01]  /*6150*/  LDCU.64 UR6, c[0x4][0x80] ;  /* 0x01001000ff0677ac */ /* 0x000f220008000a00 */
[----:B------:R-:W3:Y:S01]  /*6160*/  LDC.64 R2, c[0x4][R3] ;  /* 0x0100000003027b82 */ /* 0x000ee20000000a00 */
[----:B------:R-:W5:Y:S01]  /*6170*/  LDCU.64 UR4, c[0x4][0x18] ;  /* 0x01000300ff0477ac */ /* 0x000f620008000a00 */
[----:B-1----:R-:W-:Y:S01]  /*6180*/  MOV R5, UR9 ;  /* 0x0000000900057c02 */ /* 0x002fe20008000f00 */
[----:B--2---:R-:W-:Y:S01]  /*6190*/  IMAD.U32 R4, RZ, RZ, UR8 ;  /* 0x00000008ff047e24 */ /* 0x004fe2000f8e00ff */
[----:B----4-:R-:W-:Y:S01]  /*61a0*/  MOV R7, UR7 ;  /* 0x0000000700077c02 */ /* 0x010fe20008000f00 */
[----:B------:R-:W-:Y:S01]  /*61b0*/  IMAD.U32 R6, RZ, RZ, UR6 ;  /* 0x00000006ff067e24 */ /* 0x000fe2000f8e00ff */
[----:B-----5:R-:W-:Y:S01]  /*61c0*/  MOV R11, UR5 ;  /* 0x00000005000b7c02 */ /* 0x020fe20008000f00 */
[----:B------:R-:W-:Y:S02]  /*61d0*/  IMAD.U32 R10, RZ, RZ, UR4 ;  /* 0x00000004ff0a7e24 */ /* 0x000fe4000f8e00ff */
[----:B------:R-:W-:Y:S07]  /*61e0*/  LEPC R20, `(.L_x_103) ;  /* 0x000000001014794e */ /* 0x000fee0000000000 */
[----:B---3--:R-:W-:Y:S05]  /*61f0*/  CALL.ABS.NOINC R2 ;  /* 0x0000000002007343 */ /* 0x008fea0003c00000 */
.L_x_103:
[-C--:B------:R-:W-:Y:S01]  /*6200*/  F2FP.F16.E4M3.UNPACK_B R42, R72.reuse ;  /* 0x00000048ff2a723e */ /* 0x080fe200020006ff */
[----:B------:R-:W-:Y:S05]  /*6210*/  WARPSYNC.ALL ;  /* 0x0000000000007948 */ /* 0x000fea0003800000 */
[----:B------:R-:W-:Y:S01]  /*6220*/  R2UR UR4, R39 ;  /* 0x00000000270472ca */ /* 0x000fe200000e0000 */
[--C-:B------:R-:W-:Y:S01]  /*6230*/  HADD2.F32 R40, -RZ, R42.reuse.H0_H0 ;  /* 0x2000002aff287230 */ /* 0x100fe20000004100 */
[----:B------:R-:W-:Y:S01]  /*6240*/  F2FP.F16.E4M3.UNPACK_B R43, R72.H1 ;  /* 0x00000048ff2b723e */ /* 0x000fe200030006ff */
[----:B------:R-:W-:Y:S01]  /*6250*/  HADD2.F32 R42, -RZ, R42.H1_H1 ;  /* 0x3000002aff2a7230 */ /* 0x000fe20000004100 */
[-C--:B------:R-:W-:Y:S01]  /*6260*/  F2FP.F16.E4M3.UNPACK_B R45, R73.reuse ;  /* 0x00000049ff2d723e */ /* 0x080fe200020006ff */
[----:B------:R-:W-:Y:S01]  /*6270*/  BSSY.RECONVERGENT B0, `(.L_x_104) ;  /* 0x0000099000007945 */ /* 0x000fe20003800200 */
[----:B------:R-:W-:Y:S01]  /*6280*/  F2FP.F16.E4M3.UNPACK_B R47, R73.H1 ;  /* 0x00000049ff2f723e */ /* 0x000fe200030006ff */
[--C-:B------:R-:W-:Y:S01]  /*6290*/  HADD2.F32 R44, -RZ, R43.reuse.H0_H0 ;  /* 0x2000002bff2c7230 */ /* 0x100fe20000004100 */
[-C--:B------:R-:W-:Y:S01]  /*62a0*/  F2FP.F16.E4M3.UNPACK_B R49, R74.reuse ;  /* 0x0000004aff31723e */ /* 0x080fe200020006ff */
[----:B------:R-:W-:Y:S01]  /*62b0*/  HADD2.F32 R46, -RZ, R43.H1_H1 ;  /* 0x3000002bff2e7230 */ /* 0x000fe20000004100 */
[----:B------:R-:W-:Y:S01]  /*62c0*/  F2FP.F16.E4M3.UNPACK_B R51, R74.H1 ;  /* 0x0000004aff33723e */ /* 0x000fe200030006ff */
[--C-:B------:R-:W-:Y:S01]  /*62d0*/  HADD2.F32 R43, -RZ, R45.reuse.H0_H0 ;  /* 0x2000002dff2b7230 */ /* 0x100fe20000004100 */
[-C--:B------:R-:W-:Y:S01]  /*62e0*/  F2FP.F16.E4M3.UNPACK_B R53, R75.reuse ;  /* 0x0000004bff35723e */ /* 0x080fe200020006ff */
[----:B-12---:R-:W-:Y:S01]  /*62f0*/  LDTM.16dp32bit_t0_t15.x32 R4, tmem[UR4] ;  /* 0x00000004000479ee */ /* 0x006fe20008a80000 */
[----:B------:R-:W3:Y:S01]  /*6300*/  LDTM.16dp32bit_t16_t31.x32 R4, tmem[UR4+0x20] ;  /* 0x00002004000479ee */ /* 0x000ee20008aa0000 */
[----:B------:R-:W-:Y:S01]  /*6310*/  IADD3 R112, PT, PT, R84, UR44, RZ ;  /* 0x0000002c54707c10 */ /* 0x000fe2000fffe0ff */
[----:B------:R-:W-:Y:S01]  /*6320*/  HADD2.F32 R48, -RZ, R45.H1_H1 ;  /* 0x3000002dff307230 */ /* 0x000fe20000004100 */
[----:B------:R-:W-:Y:S01]  /*6330*/  SHF.L.U32 R103, R90, 0x4, RZ ;  /* 0x000000045a677819 */ /* 0x000fe200000006ff */
[----:B------:R-:W-:Y:S01]  /*6340*/  HADD2.F32 R52, -RZ, R49.H1_H1 ;  /* 0x30000031ff347230 */ /* 0x000fe20000004100 */
[----:B------:R-:W-:Y:S01]  /*6350*/  F2FP.F16.E4M3.UNPACK_B R55, R75.H1 ;  /* 0x0000004bff37723e */ /* 0x000fe200030006ff */
[----:B------:R-:W-:Y:S01]  /*6360*/  HADD2.F32 R56, -RZ, R53.H1_H1 ;  /* 0x30000035ff387230 */ /* 0x000fe20000004100 */
[-C--:B------:R-:W-:Y:S01]  /*6370*/  F2FP.F16.E4M3.UNPACK_B R57, R76.reuse ;  /* 0x0000004cff39723e */ /* 0x080fe200020006ff */
[--C-:B------:R-:W-:Y:S01]  /*6380*/  HADD2.F32 R45, -RZ, R47.reuse.H0_H0 ;  /* 0x2000002fff2d7230 */ /* 0x100fe20000004100 */
[----:B------:R-:W-:Y:S01]  /*6390*/  F2FP.F16.E4M3.UNPACK_B R59, R76.H1 ;  /* 0x0000004cff3b723e */ /* 0x000fe200030006ff */
[----:B------:R-:W-:Y:S01]  /*63a0*/  HADD2.F32 R50, -RZ, R47.H1_H1 ;  /* 0x3000002fff327230 */ /* 0x000fe20000004100 */
[-C--:B------:R-:W-:Y:S01]  /*63b0*/  F2FP.F16.E4M3.UNPACK_B R61, R77.reuse ;  /* 0x0000004dff3d723e */ /* 0x080fe200020006ff */
[----:B------:R-:W-:Y:S01]  /*63c0*/  HADD2.F32 R47, -RZ, R49.H0_H0 ;  /* 0x20000031ff2f7230 */ /* 0x000fe20000004100 */
[----:B------:R-:W-:Y:S01]  /*63d0*/  F2FP.F16.E4M3.UNPACK_B R63, R77.H1 ;  /* 0x0000004dff3f723e */ /* 0x000fe200030006ff */
[----:B------:R-:W-:Y:S01]  /*63e0*/  HADD2.F32 R60, -RZ, R57.H1_H1 ;  /* 0x30000039ff3c7230 */ /* 0x000fe20000004100 */
[-C--:B------:R-:W-:Y:S01]  /*63f0*/  F2FP.F16.E4M3.UNPACK_B R65, R78.reuse ;  /* 0x0000004eff41723e */ /* 0x080fe200020006ff */
[----:B------:R-:W-:Y:S01]  /*6400*/  HADD2.F32 R64, -RZ, R61.H1_H1 ;  /* 0x3000003dff407230 */ /* 0x000fe20000004100 */
[----:B------:R-:W-:Y:S01]  /*6410*/  F2FP.F16.E4M3.UNPACK_B R67, R78.H1 ;  /* 0x0000004eff43723e */ /* 0x000fe200030006ff */
[----:B------:R-:W-:Y:S01]  /*6420*/  HADD2.F32 R49, -RZ, R51.H0_H0 ;  /* 0x20000033ff317230 */ /* 0x000fe20000004100 */
[----:B------:R-:W-:Y:S01]  /*6430*/  ISETP.NE.AND P0, PT, R97, RZ, PT ;  /* 0x000000ff6100720c */ /* 0x000fe20003f05270 */
[----:B------:R-:W-:Y:S01]  /*6440*/  HADD2.F32 R68, -RZ, R65.H1_H1 ;  /* 0x30000041ff447230 */ /* 0x000fe20000004100 */
[----:B------:R-:W-:Y:S01]  /*6450*/  ISETP.NE.AND P6, PT, R102, RZ, PT ;  /* 0x000000ff6600720c */ /* 0x000fe20003fc5270 */
[----:B------:R-:W-:Y:S02]  /*6460*/  HADD2.F32 R54, -RZ, R51.H1_H1 ;  /* 0x30000033ff367230 */ /* 0x000fe40000004100 */
[C---:B---3--:R-:W-:Y:S01]  /*6470*/  FMUL R0, R38.reuse, R4 ;  /* 0x0000000426007220 */ /* 0x048fe20000400000 */
[C---:B------:R-:W-:Y:S01]  /*6480*/  FMUL R2, R38.reuse, R5 ;  /* 0x0000000526027220 */ /* 0x040fe20000400000 */
[C---:B------:R-:W-:Y:S01]  /*6490*/  FMUL R4, R38.reuse, R8 ;  /* 0x0000000826047220 */ /* 0x040fe20000400000 */
[C---:B------:R-:W-:Y:S01]  /*64a0*/  FMUL R5, R38.reuse, R9 ;  /* 0x0000000926057220 */ /* 0x040fe20000400000 */
[C---:B------:R-:W-:Y:S01]  /*64b0*/  FFMA R0, R41.reuse, R40, R0 ;  /* 0x0000002829007223 */ /* 0x040fe20000000000 */
[C---:B------:R-:W-:Y:S01]  /*64c0*/  FFMA R2, R41.reuse, R42, R2 ;  /* 0x0000002a29027223 */ /* 0x040fe20000000002 */
[C---:B------:R-:W-:Y:S01]  /*64d0*/  FMUL R8, R38.reuse, R12 ;  /* 0x0000000c26087220 */ /* 0x040fe20000400000 */
[C---:B------:R-:W-:Y:S01]  /*64e0*/  FMUL R9, R38.reuse, R13 ;  /* 0x0000000d26097220 */ /* 0x040fe20000400000 */
[----:B------:R-:W-:Y:S02]  /*64f0*/  HADD2.F32 R51, -RZ, R53.H0_H0 ;  /* 0x20000035ff337230 */ /* 0x000fe40000004100 */
[C---:B------:R-:W-:Y:S01]  /*6500*/  FMUL R12, R38.reuse, R16 ;  /* 0x00000010260c7220 */ /* 0x040fe20000400000 */
        /* <DEDUP_REMOVED lines=13> */
[C---:B------:R-:W-:Y:S01]  /*65e0*/  FFMA R3, R41.reuse, R44, R3 ;  /* 0x0000002c29037223 */ /* 0x040fe20000000003 */
[----:B------:R-:W-:Y:S01]  /*65f0*/  F2FP.F16.E4M3.UNPACK_B R40, R79 ;  /* 0x0000004fff28723e */ /* 0x000fe200020006ff */
[C---:B------:R-:W-:Y:S01]  /*6600*/  FFMA R7, R41.reuse, R46, R7 ;  /* 0x0000002e29077223 */ /* 0x040fe20000000007 */
[C---:B------:R-:W-:Y:S01]  /*6610*/  FFMA R4, R41.reuse, R43, R4 ;  /* 0x0000002b29047223 */ /* 0x040fe20000000004 */
[----:B------:R-:W-:Y:S01]  /*6620*/  F2FP.F16.E4M3.UNPACK_B R42, R79.H1 ;  /* 0x0000004fff2a723e */ /* 0x000fe200030006ff */
[C---:B------:R-:W-:Y:S01]  /*6630*/  FFMA R5, R41.reuse, R48, R5 ;  /* 0x0000003029057223 */ /* 0x040fe20000000005 */
[----:B------:R-:W-:Y:S01]  /*6640*/  FFMA R6, R41, R45, R6 ;  /* 0x0000002d29067223 */ /* 0x000fe20000000006 */
[----:B------:R-:W-:Y:S01]  /*6650*/  F2FP.SATFINITE.E4M3.F32.PACK_AB_MERGE_C R99, R7, R3, RZ ;  /* 0x000000030763723e */ /* 0x000fe200048070ff */
[C---:B------:R-:W-:Y:S01]  /*6660*/  FFMA R11, R41.reuse, R50, R11 ;  /* 0x00000032290b7223 */ /* 0x040fe2000000000b */
[C---:B------:R-:W-:Y:S01]  /*6670*/  FFMA R8, R41.reuse, R47, R8 ;  /* 0x0000002f29087223 */ /* 0x040fe20000000008 */
[----:B------:R-:W-:Y:S01]  /*6680*/  FMUL R10, R38, R14 ;  /* 0x0000000e260a7220 */ /* 0x000fe20000400000 */
[----:B------:R-:W-:Y:S01]  /*6690*/  F2FP.SATFINITE.E4M3.F32.PACK_AB_MERGE_C R104, R2, R0, R99 ;  /* 0x000000000268723e */ /* 0x000fe20004807063 */
[----:B------:R-:W-:Y:S01]  /*66a0*/  FFMA R9, R41, R52, R9 ;  /* 0x0000003429097223 */ /* 0x000fe20000000009 */
[----:B------:R-:W-:Y:S01]  /*66b0*/  F2FP.SATFINITE.E4M3.F32.PACK_AB_MERGE_C R105, R11, R6, RZ ;  /* 0x000000060b69723e */ /* 0x000fe200048070ff */
[----:B------:R-:W-:Y:S01]  /*66c0*/  FFMA R10, R41, R49, R10 ;  /* 0x00000031290a7223 */ /* 0x000fe2000000000a */
[----:B------:R-:W-:Y:S01]  /*66d0*/  IADD3 R99, PT, PT, R112, R103, RZ ;  /* 0x0000006770637210 */ /* 0x000fe20007ffe0ff */
[C---:B------:R-:W-:Y:S01]  /*66e0*/  FMUL R15, R38.reuse, R15 ;  /* 0x0000000f260f7220 */ /* 0x040fe20000400000 */
[--C-:B------:R-:W-:Y:S01]  /*66f0*/  HADD2.F32 R53, -RZ, R55.reuse.H0_H0 ;  /* 0x20000037ff357230 */ /* 0x100fe20000004100 */
[----:B------:R-:W-:Y:S01]  /*6700*/  F2FP.SATFINITE.E4M3.F32.PACK_AB_MERGE_C R105, R5, R4, R105 ;  /* 0x000000040569723e */ /* 0x000fe20004807069 */
[----:B------:R-:W-:Y:S02]  /*6710*/  HADD2.F32 R58, -RZ, R55.H1_H1 ;  /* 0x30000037ff3a7230 */ /* 0x000fe40000004100 */
[C---:B------:R-:W-:Y:S01]  /*6720*/  FFMA R15, R41.reuse, R54, R15 ;  /* 0x00000036290f7223 */ /* 0x040fe2000000000f */
[C---:B------:R-:W-:Y:S01]  /*6730*/  FFMA R12, R41.reuse, R51, R12 ;  /* 0x00000033290c7223 */ /* 0x040fe2000000000c */
[C---:B------:R-:W-:Y:S01]  /*6740*/  FFMA R13, R41.reuse, R56, R13 ;  /* 0x00000038290d7223 */ /* 0x040fe2000000000d */
[----:B------:R-:W-:Y:S02]  /*6750*/  HADD2.F32 R55, -RZ, R57.H0_H0 ;  /* 0x20000039ff377230 */ /* 0x000fe40000004100 */
[C---:B------:R-:W-:Y:S01]  /*6760*/  FMUL R14, R38.reuse, R18 ;  /* 0x00000012260e7220 */ /* 0x040fe20000400000 */
[C---:B------:R-:W-:Y:S01]  /*6770*/  FMUL R19, R38.reuse, R19 ;  /* 0x0000001326137220 */ /* 0x040fe20000400000 */
[--C-:B------:R-:W-:Y:S02]  /*6780*/  HADD2.F32 R57, -RZ, R59.reuse.H0_H0 ;  /* 0x2000003bff397230 */ /* 0x100fe40000004100 */
[C---:B------:R-:W-:Y:S01]  /*6790*/  FMUL R18, R38.reuse, R22 ;  /* 0x0000001626127220 */ /* 0x040fe20000400000 */
[C---:B------:R-:W-:Y:S01]  /*67a0*/  FFMA R14, R41.reuse, R53, R14 ;  /* 0x00000035290e7223 */ /* 0x040fe2000000000e */
[----:B------:R-:W-:Y:S02]  /*67b0*/  HADD2.F32 R62, -RZ, R59.H1_H1 ;  /* 0x3000003bff3e7230 */ /* 0x000fe40000004100 */
[C---:B------:R-:W-:Y:S01]  /*67c0*/  FFMA R19, R41.reuse, R58, R19 ;  /* 0x0000003a29137223 */ /* 0x040fe20000000013 */
[----:B------:R-:W-:Y:S02]  /*67d0*/  HADD2.F32 R59, -RZ, R61.H0_H0 ;  /* 0x2000003dff3b7230 */ /* 0x000fe40000004100 */
[C---:B------:R-:W-:Y:S01]  /*67e0*/  FMUL R23, R38.reuse, R23 ;  /* 0x0000001726177220 */ /* 0x040fe20000400000 */
[C---:B------:R-:W-:Y:S01]  /*67f0*/  FFMA R16, R41.reuse, R55, R16 ;  /* 0x0000003729107223 */ /* 0x040fe20000000010 */
[C---:B------:R-:W-:Y:S01]  /*6800*/  FFMA R17, R41.reuse, R60, R17 ;  /* 0x0000003c29117223 */ /* 0x040fe20000000011 */
[--C-:B------:R-:W-:Y:S02]  /*6810*/  HADD2.F32 R61, -RZ, R63.reuse.H0_H0 ;  /* 0x2000003fff3d7230 */ /* 0x100fe40000004100 */
[C---:B------:R-:W-:Y:S01]  /*6820*/  FFMA R18, R41.reuse, R57, R18 ;  /* 0x0000003929127223 */ /* 0x040fe20000000012 */
[----:B------:R-:W-:Y:S02]  /*6830*/  HADD2.F32 R66, -RZ, R63.H1_H1 ;  /* 0x3000003fff427230 */ /* 0x000fe40000004100 */
[C---:B------:R-:W-:Y:S01]  /*6840*/  FMUL R22, R38.reuse, R26 ;  /* 0x0000001a26167220 */ /* 0x040fe20000400000 */
[----:B------:R-:W-:Y:S02]  /*6850*/  HADD2.F32 R63, -RZ, R65.H0_H0 ;  /* 0x20000041ff3f7230 */ /* 0x000fe40000004100 */
[C---:B------:R-:W-:Y:S01]  /*6860*/  FFMA R23, R41.reuse, R62, R23 ;  /* 0x0000003e29177223 */ /* 0x040fe20000000017 */
[C---:B------:R-:W-:Y:S01]  /*6870*/  FMUL R27, R38.reuse, R27 ;  /* 0x0000001b261b7220 */ /* 0x040fe20000400000 */
[C---:B------:R-:W-:Y:S01]  /*6880*/  FFMA R20, R41.reuse, R59, R20 ;  /* 0x0000003b29147223 */ /* 0x040fe20000000014 */
[C---:B------:R-:W-:Y:S01]  /*6890*/  FFMA R21, R41.reuse, R64, R21 ;  /* 0x0000004029157223 */ /* 0x040fe20000000015 */
[--C-:B------:R-:W-:Y:S02]  /*68a0*/  HADD2.F32 R65, -RZ, R67.reuse.H0_H0 ;  /* 0x20000043ff417230 */ /* 0x100fe40000004100 */
[C---:B------:R-:W-:Y:S01]  /*68b0*/  FFMA R22, R41.reuse, R61, R22 ;  /* 0x0000003d29167223 */ /* 0x040fe20000000016 */
[----:B------:R-:W-:Y:S02]  /*68c0*/  HADD2.F32 R70, -RZ, R67.H1_H1 ;  /* 0x30000043ff467230 */ /* 0x000fe40000004100 */
[C---:B------:R-:W-:Y:S01]  /*68d0*/  FMUL R26, R38.reuse, R30 ;  /* 0x0000001e261a7220 */ /* 0x040fe20000400000 */
[--C-:B------:R-:W-:Y:S02]  /*68e0*/  HADD2.F32 R67, -RZ, R40.reuse.H0_H0 ;  /* 0x20000028ff437230 */ /* 0x100fe40000004100 */
[C---:B------:R-:W-:Y:S01]  /*68f0*/  FFMA R27, R41.reuse, R66, R27 ;  /* 0x00000042291b7223 */ /* 0x040fe2000000001b */
[C---:B------:R-:W-:Y:S01]  /*6900*/  FMUL R31, R38.reuse, R31 ;  /* 0x0000001f261f7220 */ /* 0x040fe20000400000 */
[C---:B------:R-:W-:Y:S01]  /*6910*/  FFMA R24, R41.reuse, R63, R24 ;  /* 0x0000003f29187223 */ /* 0x040fe20000000018 */
[----:B------:R-:W-:Y:S02]  /*6920*/  HADD2.F32 R40, -RZ, R40.H1_H1 ;  /* 0x30000028ff287230 */ /* 0x000fe40000004100 */
[C---:B------:R-:W-:Y:S01]  /*6930*/  FFMA R25, R41.reuse, R68, R25 ;  /* 0x0000004429197223 */ /* 0x040fe20000000019 */
[--C-:B------:R-:W-:Y:S02]  /*6940*/  HADD2.F32 R69, -RZ, R42.reuse.H0_H0 ;  /* 0x2000002aff457230 */ /* 0x100fe40000004100 */
[C---:B------:R-:W-:Y:S01]  /*6950*/  FFMA R26, R41.reuse, R65, R26 ;  /* 0x00000041291a7223 */ /* 0x040fe2000000001a */
[----:B------:R-:W-:Y:S02]  /*6960*/  HADD2.F32 R42, -RZ, R42.H1_H1 ;  /* 0x3000002aff2a7230 */ /* 0x000fe40000004100 */
[C---:B------:R-:W-:Y:S01]  /*6970*/  FMUL R30, R38.reuse, R34 ;  /* 0x00000022261e7220 */ /* 0x040fe20000400000 */
[----:B------:R-:W-:Y:S01]  /*6980*/  FFMA R31, R41, R70, R31 ;  /* 0x00000046291f7223 */ /* 0x000fe2000000001f */
[----:B------:R-:W-:Y:S01]  /*6990*/  FMUL R35, R38, R35 ;  /* 0x0000002326237220 */ /* 0x000fe20000400000 */
[----:B------:R-:W-:Y:S01]  /*69a0*/  F2FP.SATFINITE.E4M3.F32.PACK_AB_MERGE_C R106, R15, R10, RZ ;  /* 0x0000000a0f6a723e */ /* 0x000fe200048070ff */
[----:B------:R-:W-:Y:S01]  /*69b0*/  FFMA R28, R41, R67, R28 ;  /* 0x00000043291c7223 */ /* 0x000fe2000000001c */
[----:B------:R-:W-:Y:S01]  /*69c0*/  F2FP.SATFINITE.E4M3.F32.PACK_AB_MERGE_C R107, R19, R14, RZ ;  /* 0x0000000e136b723e */ /* 0x000fe200048070ff */
[C---:B------:R-:W-:Y:S01]  /*69d0*/  FFMA R29, R41.reuse, R40, R29 ;  /* 0x00000028291d7223 */ /* 0x040fe2000000001d */
[C---:B------:R-:W-:Y:S01]  /*69e0*/  FFMA R30, R41.reuse, R69, R30 ;  /* 0x00000045291e7223 */ /* 0x040fe2000000001e */
[----:B------:R-:W-:Y:S01]  /*69f0*/  FFMA R35, R41, R42, R35 ;  /* 0x0000002a29237223 */ /* 0x000fe20000000023 */
[----:B------:R-:W-:Y:S02]  /*6a00*/  F2FP.SATFINITE.E4M3.F32.PACK_AB_MERGE_C R106, R9, R8, R106 ;  /* 0x00000008096a723e */ /* 0x000fe4000480706a */
[----:B------:R-:W-:Y:S02]  /*6a10*/  F2FP.SATFINITE.E4M3.F32.PACK_AB_MERGE_C R107, R13, R12, R107 ;  /* 0x0000000c0d6b723e */ /* 0x000fe4000480706b */
[----:B------:R-:W-:Y:S02]  /*6a20*/  F2FP.SATFINITE.E4M3.F32.PACK_AB_MERGE_C R108, R23, R18, RZ ;  /* 0x00000012176c723e */ /* 0x000fe400048070ff */
[----:B------:R-:W-:Y:S01]  /*6a30*/  F2FP.SATFINITE.E4M3.F32.PACK_AB_MERGE_C R109, R27, R22, RZ ;  /* 0x000000161b6d723e */ /* 0x000fe200048070ff */
[----:B------:R1:W-:Y:S01]  /*6a40*/  STS.128 [R84+UR44+0x4200], R104 ;  /* 0x0042006854007988 */ /* 0x0003e20008000c2c */
[----:B------:R-:W-:Y:S02]  /*6a50*/  F2FP.SATFINITE.E4M3.F32.PACK_AB_MERGE_C R113, R31, R26, RZ ;  /* 0x0000001a1f71723e */ /* 0x000fe400048070ff */
[----:B------:R-:W-:Y:S02]  /*6a60*/  F2FP.SATFINITE.E4M3.F32.PACK_AB_MERGE_C R114, R35, R30, RZ ;  /* 0x0000001e2372723e */ /* 0x000fe400048070ff */
[----:B------:R-:W-:Y:S02]  /*6a70*/  F2FP.SATFINITE.E4M3.F32.PACK_AB_MERGE_C R108, R17, R16, R108 ;  /* 0x00000010116c723e */ /* 0x000fe4000480706c */
[----:B------:R-:W-:Y:S02]  /*6a80*/  F2FP.SATFINITE.E4M3.F32.PACK_AB_MERGE_C R109, R21, R20, R109 ;  /* 0x00000014156d723e */ /* 0x000fe4000480706d */
[----:B------:R-:W-:Y:S02]  /*6a90*/  F2FP.SATFINITE.E4M3.F32.PACK_AB_MERGE_C R110, R25, R24, R113 ;  /* 0x00000018196e723e */ /* 0x000fe40004807071 */
[----:B------:R-:W-:Y:S02]  /*6aa0*/  F2FP.SATFINITE.E4M3.F32.PACK_AB_MERGE_C R111, R29, R28, R114 ;  /* 0x0000001c1d6f723e */ /* 0x000fe40004807072 */
[----:B------:R-:W-:Y:S02]  /*6ab0*/  LEA R112, R93, UR44, 0x3 ;  /* 0x0000002c5d707c11 */ /* 0x000fe4000f8e18ff */
[----:B------:R-:W-:Y:S01]  /*6ac0*/  @P6 SHF.L.U32 R113, R91, 0x1f, RZ ;  /* 0x0000001f5b716819 */ /* 0x000fe200000006ff */
[----:B------:R1:W-:Y:S01]  /*6ad0*/  STS.128 [R99+0x4210], R108 ;  /* 0x0042106c63007388 */ /* 0x0003e20000000c00 */
[----:B------:R-:W-:Y:S01]  /*6ae0*/  @!PT LDS RZ, [RZ] ;  /* 0x00000000fffff984 */ /* 0x000fe20000000800 */
[----:B------:R-:W-:Y:S01]  /*6af0*/  @!PT LDS RZ, [RZ] ;  /* 0x00000000fffff984 */ /* 0x000fe20000000800 */
[----:B------:R-:W-:Y:S01]  /*6b00*/  @!PT LDS RZ, [RZ] ;  /* 0x00000000fffff984 */ /* 0x000fe20000000800 */
[----:B------:R-:W-:Y:S01]  /*6b10*/  @!PT LDS RZ, [RZ] ;  /* 0x00000000fffff984 */ /* 0x000fe20000000800 */
[----:B------:R2:W-:Y:S07]  /*6b20*/  MEMBAR.ALL.CTA ;  /* 0x0000000000007992 */ /* 0x0005ee0000008000 */
[----:B--2---:R-:W2:Y:S02]  /*6b30*/  FENCE.VIEW.ASYNC.S ;  /* 0x00000000000073c6 */ /* 0x004ea40000000000 */
[----:B--2---:R-:W-:Y:S06]  /*6b40*/  BAR.SYNC.DEFER_BLOCKING 0x1, 0x80 ;  /* 0x0042000000007b1d */ /* 0x004fec0000010000 */
[----:B------:R-:W-:Y:S05]  /*6b50*/  @P0 BRA `(.L_x_105) ;  /* 0x0000000000280947 */ /* 0x000fea0003800000 */
[----:B------:R-:W-:Y:S01]  /*6b60*/  UIADD3 UR4, UPT, UPT, UR44, 0x4200, URZ ;  /* 0x000042002c047890 */ /* 0x000fe2000fffe0ff */
[----:B------:R-:W-:Y:S05]  /*6b70*/  UMOV UR51, UR36 ;  /* 0x0000002400337c82 */ /* 0x000fea0008000000 */
[----:B------:R-:W-:Y:S01]  /*6b80*/  MOV R96, UR4 ;  /* 0x0000000400607c02 */ /* 0x000fe20008000f00 */
[----:B------:R-:W-:Y:S03]  /*6b90*/  UIADD3 UR4, UP0, UPT, UR62, 0x680, URZ ;  /* 0x000006803e047890 */ /* 0x000fe6000ff1e0ff */
[----:B------:R-:W-:Y:S01]  /*6ba0*/  R2UR UR48, R96 ;  /* 0x00000000603072ca */ /* 0x000fe200000e0000 */
[----:B------:R-:W-:Y:S11]  /*6bb0*/  UIADD3.X UR5, UPT, UPT, URZ, UR63, URZ, UP0, !UPT ;  /* 0x0000003fff057290 */ /* 0x000ff600087fe4ff */
[----:B------:R-:W-:Y:S01]  /*6bc0*/  @!UPT UIADD3 URZ, UPT, UPT, URZ, URZ, URZ ;  /* 0x000000fffffff290 */ /* 0x000fe2000fffe0ff */
[----:B------:R2:W-:Y:S01]  /*6bd0*/  UTMASTG.3D [UR48], [UR4] ;  /* 0x00000030040073b5 */ /* 0x0005e20008010000 */
[----:B------:R0:W-:Y:S01]  /*6be0*/  UTMACMDFLUSH ;  /* 0x00000000000079b7 */ /* 0x0001e20000000000 */
[----:B--2---:R-:W-:Y:S04]  /*6bf0*/  DEPBAR.LE SB0, 0x1 ;  /* 0x000080400000791a */ /* 0x004fe80000000000 */
.L_x_105:
[----:B------:R-:W-:Y:S05]  /*6c00*/  BSYNC.RECONVERGENT B0 ;  /* 0x0000000000007941 */ /* 0x000fea0003800200 */
.L_x_104:
[----:B------:R-:W-:Y:S06]  /*6c10*/  BAR.SYNC.DEFER_BLOCKING 0x1, 0x80 ;  /* 0x0042000000007b1d */ /* 0x000fec0000010000 */
[----:B------:R-:W2:Y:S01]  /*6c20*/  @P6 SYNCS.PHASECHK.TRANS64.TRYWAIT P0, [R112+URZ+0x30], R113 ;  /* 0x00003071700065a7 */ /* 0x000ea200080011ff */
[----:B------:R-:W-:Y:S01]  /*6c30*/  BSSY B1, `(.L_x_106) ;  /* 0x0000020000017945 */ /* 0x000fe20003800000 */
[----:B--2---:R-:W-:Y:S03]  /*6c40*/  @P6 SEL R100, RZ, 0x1, !P0 ;  /* 0x00000001ff646807 */ /* 0x004fe60004000000 */
[----:B------:R-:W-:Y:S05]  /*6c50*/  @!P6 BRA `(.L_x_107) ;  /* 0x000000000074e947 */ /* 0x000fea0003800000 */
[----:B------:R-:W-:Y:S01]  /*6c60*/  ISETP.NE.AND P1, PT, R101, RZ, PT ;  /* 0x000000ff6500720c */ /* 0x000fe20003f25270 */
[----:B------:R-:W2:Y:S01]  /*6c70*/  S2R R0, SR_CgaCtaId ;  /* 0x0000000000007919 */ /* 0x000ea20000008800 */
[----:B------:R-:W-:Y:S01]  /*6c80*/  ISETP.NE.AND P0, PT, R100, RZ, PT ;  /* 0x000000ff6400720c */ /* 0x000fe20003f05270 */
[----:B------:R-:W-:Y:S10]  /*6c90*/  BSSY B0, `(.L_x_108) ;  /* 0x0000008000007945 */ /* 0x000ff40003800000 */
[----:B------:R-:W-:Y:S05]  /*6ca0*/  @P1 IMAD R2, R93, 0x1000, R84 ;  /* 0x000010005d021824 */ /* 0x000fea00078e0254 */
[----:B------:R-:W-:Y:S05]  /*6cb0*/  @P1 IADD3 R4, PT, PT, R2, UR44, RZ ;  /* 0x0000002c02041c10 */ /* 0x000fea000fffe0ff */
[----:B------:R-:W-:Y:S01]  /*6cc0*/  @P1 IMAD.IADD R4, R4, 0x1, R103 ;  /* 0x0000000104041824 */ /* 0x000fe200078e0267 */
[----:B------:R-:W-:Y:S06]  /*6cd0*/  @P0 BRA `(.L_x_109) ;  /* 0x00000000000c0947 */ /* 0x000fec0003800000 */
[----:B------:R-:W-:Y:S04]  /*6ce0*/  SHF.L.U32 R3, R91, 0x1f, RZ ;  /* 0x0000001f5b037819 */ /* 0x000fe800000006ff */
[----:B------:R-:W3:Y:S02]  /*6cf0*/  SYNCS.PHASECHK.TRANS64.TRYWAIT P0, [R112+URZ+0x30], R3 ;  /* 0x00003003700075a7 */ /* 0x000ee400080011ff */
[----:B---3--:R-:W-:Y:S05]  /*6d00*/  @!P0 BRA `(.L_x_110) ;  /* 0x0000003000ac8947 */ /* 0x008fea0003800000 */
.L_x_109:
[----:B------:R-:W-:Y:S05]  /*6d10*/  BSYNC B0 ;  /* 0x0000000000007941 */ /* 0x000fea0003800000 */
.L_x_108:
[----:B------:R-:W-:Y:S01]  /*6d20*/  ISETP.NE.AND P0, PT, R101, RZ, PT ;  /* 0x000000ff6500720c */ /* 0x000fe20003f05270 */
[----:B---3--:R-:W-:Y:S02]  /*6d30*/  VIADD R3, R112, 0x50 ;  /* 0x0000005070037836 */ /* 0x008fe40000000000 */
[----:B------:R-:W-:Y:S03]  /*6d40*/  VIADD R93, R93, 0x1 ;  /* 0x000000015d5d7836 */ /* 0x000fe60000000000 */
[----:B--2---:R-:W-:Y:S07]  /*6d50*/  PRMT R0, R0, 0x654, R3 ;  /* 0x0000065400007816 */ /* 0x004fee0000000003 */
[----:B------:R2:W3:Y:S04]  /*6d60*/  @P0 LDS.128 R72, [R2+UR44+0x200] ;  /* 0x0002002c02480984 */ /* 0x0004e80008000c00 */
[----:B------:R2:W4:Y:S01]  /*6d70*/  @P0 LDS.128 R76, [R4+0x210] ;  /* 0x00021000044c0984 */ /* 0x0005220000000c00 */
        /* <DEDUP_REMOVED lines=10> */
[----:B--23--:R-:W-:Y:S02]  /*6e20*/  LOP3.LUT R91, R91, R0, RZ, 0x3c, !PT ;  /* 0x000000005b5b7212 */ /* 0x00cfe400078e3cff */
.L_x_107:
[----:B------:R-:W-:Y:S05]  /*6e30*/  BSYNC B1 ;  /* 0x0000000000017941 */ /* 0x000fea0003800000 */
.L_x_106:
[----:B------:R-:W-:Y:S05]  /*6e40*/  VIADD R3, R39, 0x40 ;  /* 0x0000004027037836 */ /* 0x000fea0000000000 */
[----:B------:R-:W-:Y:S04]  /*6e50*/  SHF.R.U32.HI R3, RZ, 0x15, R3 ;  /* 0x00000015ff037819 */ /* 0x000fe80000011603 */
[----:B------:R-:W-:Y:S11]  /*6e60*/  LOP3.LUT P0, RZ, R3, 0x3, R86, 0x48, !PT ;  /* 0x0000000303ff7812 */ /* 0x000ff60007804856 */
[----:B------:R-:W-:Y:S02]  /*6e70*/  @!UPT UIADD3 URZ, UPT, UPT, URZ, URZ, URZ ;  /* 0x000000fffffff290 */ /* 0x000fe4000fffe0ff */
[----:B------:R-:W-:Y:S05]  /*6e80*/  @!P0 BRA `(.L_x_111) ;  /* 0x0000000000408947 */ /* 0x000fea0003800000 */
[----:B------:R-:W2:Y:S01]  /*6e90*/  LDCU.64 UR8, c[0x4][0x78] ;  /* 0x01000f00ff0877ac */ /* 0x000ea20008000a00 */
[----:B------:R-:W-:Y:S01]  /*6ea0*/  MOV R3, 0x0 ;  /* 0x0000000000037802 */ /* 0x000fe20000000f00 */
[----:B------:R-:W-:Y:S02]  /*6eb0*/  HFMA2 R12, -RZ, RZ, 0, 5.9604644775390625e-08 ;  /* 0x00000001ff0c7431 */ /* 0x000fe400000001ff */
[----:B------:R-:W-:Y:S02]  /*6ec0*/  IMAD.MOV.U32 R8, RZ, RZ, 0x192 ;  /* 0x00000192ff087424 */ /* 0x000fe400078e00ff */
[----:B------:R-:W-:Y:S01]  /*6ed0*/  IMAD.MOV.U32 R13, RZ, RZ, RZ ;  /* 0x000000ffff0d7224 */ /* 0x000fe200078e00ff */
[----:B------:R-:W3:Y:S01]  /*6ee0*/  LDCU.64 UR6, c[0x4][0x80] ;  /* 0x01001000ff0677ac */ /* 0x000ee20008000a00 */
[----:B------:R-:W1:Y:S01]  /*6ef0*/  LDC.64 R2, c[0x4][R3] ;  /* 0x0100000003027b82 */ /* 0x000e620000000a00 */
[----:B------:R-:W5:Y:S01]  /*6f00*/  LDCU.64 UR4, c[0x4][0x18] ;  /* 0x01000300ff0477ac */ /* 0x000f620008000a00 */
[----:B--2---:R-:W-:Y:S01]  /*6f10*/  MOV R5, UR9 ;  /* 0x0000000900057c02 */ /* 0x004fe20008000f00 */
[----:B------:R-:W-:Y:S01]  /*6f20*/  IMAD.U32 R4, RZ, RZ, UR8 ;  /* 0x00000008ff047e24 */ /* 0x000fe2000f8e00ff */
[----:B---3--:R-:W-:Y:S01]  /*6f30*/  MOV R7, UR7 ;  /* 0x0000000700077c02 */ /* 0x008fe20008000f00 */
[----:B------:R-:W-:Y:S01]  /*6f40*/  IMAD.U32 R6, RZ, RZ, UR6 ;  /* 0x00000006ff067e24 */ /* 0x000fe2000f8e00ff */
[----:B-----5:R-:W-:Y:S01]  /*6f50*/  MOV R11, UR5 ;  /* 0x00000005000b7c02 */ /* 0x020fe20008000f00 */
[----:B------:R-:W-:Y:S02]  /*6f60*/  IMAD.U32 R10, RZ, RZ, UR4 ;  /* 0x00000004ff0a7e24 */ /* 0x000fe4000f8e00ff */
[----:B------:R-:W-:Y:S07]  /*6f70*/  LEPC R20, `(.L_x_111) ;  /* 0x000000001014794e */ /* 0x000fee0000000000 */
[----:B-1--4-:R-:W-:Y:S05]  /*6f80*/  CALL.ABS.NOINC R2 ;  /* 0x0000000002007343 */ /* 0x012fea0003c00000 */
.L_x_111:
        /* <DEDUP_REMOVED lines=14> */
[----:B------:R-:W-:Y:S01]  /*7070*/  F2FP.F16.E4M3.UNPACK_B R54, R75 ;  /* 0x0000004bff36723e */ /* 0x000fe200020006ff */
[----:B------:R-:W-:Y:S01]  /*7080*/  LDTM.16dp32bit_t0_t15.x32 R4, tmem[UR4+0x40] ;  /* 0x00004004000479ee */ /* 0x000fe20008a80000 */
[----:B------:R-:W2:Y:S01]  /*7090*/  LDTM.16dp32bit_t16_t31.x32 R4, tmem[UR4+0x60] ;  /* 0x00006004000479ee */ /* 0x000ea20008aa0000 */
[----:B------:R-:W-:Y:S01]  /*70a0*/  HADD2.F32 R46, -RZ, R46.H1_H1 ;  /* 0x3000002eff2e7230 */ /* 0x000fe20000004100 */
[----:B----4-:R-:W-:Y:S01]  /*70b0*/  F2FP.F16.E4M3.UNPACK_B R58, R76 ;  /* 0x0000004cff3a723e */ /* 0x010fe200020006ff */
[--C-:B------:R-:W-:Y:S01]  /*70c0*/  HADD2.F32 R49, -RZ, R50.reuse.H0_H0 ;  /* 0x20000032ff317230 */ /* 0x100fe20000004100 */
[----:B------:R-:W-:Y:S01]  /*70d0*/  F2FP.F16.E4M3.UNPACK_B R62, R77 ;  /* 0x0000004dff3e723e */ /* 0x000fe200020006ff */
[----:B------:R-:W-:Y:S01]  /*70e0*/  HADD2.F32 R50, -RZ, R50.H1_H1 ;  /* 0x30000032ff327230 */ /* 0x000fe20000004100 */
[----:B------:R-:W-:Y:S01]  /*70f0*/  F2FP.F16.E4M3.UNPACK_B R66, R78 ;  /* 0x0000004eff42723e */ /* 0x000fe200020006ff */
[--C-:B------:R-:W-:Y:S01]  /*7100*/  HADD2.F32 R53, -RZ, R54.reuse.H0_H0 ;  /* 0x20000036ff357230 */ /* 0x100fe20000004100 */
[----:B------:R-:W-:Y:S01]  /*7110*/  F2FP.F16.E4M3.UNPACK_B R70, R79 ;  /* 0x0000004fff46723e */ /* 0x000fe200020006ff */
[----:B------:R-:W-:Y:S01]  /*7120*/  HADD2.F32 R54, -RZ, R54.H1_H1 ;  /* 0x30000036ff367230 */ /* 0x000fe20000004100 */
[----:B------:R-:W-:Y:S01]  /*7130*/  F2FP.F16.E4M3.UNPACK_B R56, R75.H1 ;  /* 0x0000004bff38723e */ /* 0x000fe200030006ff */
[--C-:B------:R-:W-:Y:S01]  /*7140*/  HADD2.F32 R57, -RZ, R58.reuse.H0_H0 ;  /* 0x2000003aff397230 */ /* 0x100fe20000004100 */
[----:B------:R-:W-:Y:S01]  /*7150*/  F2FP.F16.E4M3.UNPACK_B R60, R76.H1 ;  /* 0x0000004cff3c723e */ /* 0x000fe200030006ff */
[----:B------:R-:W-:Y:S01]  /*7160*/  HADD2.F32 R58, -RZ, R58.H1_H1 ;  /* 0x3000003aff3a7230 */ /* 0x000fe20000004100 */
[----:B------:R-:W-:Y:S01]  /*7170*/  F2FP.F16.E4M3.UNPACK_B R64, R77.H1 ;  /* 0x0000004dff40723e */ /* 0x000fe200030006ff */
[--C-:B------:R-:W-:Y:S01]  /*7180*/  HADD2.F32 R61, -RZ, R62.reuse.H0_H0 ;  /* 0x2000003eff3d7230 */ /* 0x100fe20000004100 */
[----:B------:R-:W-:Y:S01]  /*7190*/  F2FP.F16.E4M3.UNPACK_B R68, R78.H1 ;  /* 0x0000004eff44723e */ /* 0x000fe200030006ff */
[----:B------:R-:W-:Y:S01]  /*71a0*/  HADD2.F32 R62, -RZ, R62.H1_H1 ;  /* 0x3000003eff3e7230 */ /* 0x000fe20000004100 */
[----:B------:R-:W-:Y:S01]  /*71b0*/  ISETP.NE.AND P0, PT, R97, RZ, PT ;  /* 0x000000ff6100720c */ /* 0x000fe20003f05270 */
[--C-:B------:R-:W-:Y:S01]  /*71c0*/  HADD2.F32 R65, -RZ, R66.reuse.H0_H0 ;  /* 0x20000042ff417230 */ /* 0x100fe20000004100 */
[----:B------:R-:W-:Y:S01]  /*71d0*/  ISETP.NE.AND P6, PT, R102, RZ, PT ;  /* 0x000000ff6600720c */ /* 0x000fe20003fc5270 */
[----:B------:R-:W-:Y:S02]  /*71e0*/  HADD2.F32 R66, -RZ, R66.H1_H1 ;  /* 0x30000042ff427230 */ /* 0x000fe40000004100 */
[--C-:B------:R-:W-:Y:S02]  /*71f0*/  HADD2.F32 R69, -RZ, R70.reuse.H0_H0 ;  /* 0x20000046ff457230 */ /* 0x100fe40000004100 */
[C---:B--2---:R-:W-:Y:S01]  /*7200*/  FMUL R0, R38.reuse, R4 ;  /* 0x0000000426007220 */ /* 0x044fe20000400000 */
[C---:B------:R-:W-:Y:S01]  /*7210*/  FMUL R2, R38.reuse, R5 ;  /* 0x0000000526027220 */ /* 0x040fe20000400000 */
[C---:B------:R-:W-:Y:S01]  /*7220*/  FMUL R4, R38.reuse, R8 ;  /* 0x0000000826047220 */ /* 0x040fe20000400000 */
[C---:B------:R-:W-:Y:S01]  /*7230*/  FMUL R5, R38.reuse, R9 ;  /* 0x0000000926057220 */ /* 0x040fe20000400000 */
[C---:B------:R-:W-:Y:S01]  /*7240*/  FFMA R0, R41.reuse, R40, R0 ;  /* 0x0000002829007223 */ /* 0x040fe20000000000 */
[C---:B------:R-:W-:Y:S01]  /*7250*/  FFMA R2, R41.reuse, R43, R2 ;  /* 0x0000002b29027223 */ /* 0x040fe20000000002 */
        /* <DEDUP_REMOVED lines=10> */
[----:B------:R-:W-:Y:S02]  /*7300*/  HADD2.F32 R70, -RZ, R70.H1_H1 ;  /* 0x30000046ff467230 */ /* 0x000fe40000004100 */
[C---:B------:R-:W-:Y:S01]  /*7310*/  FMUL R28, R38.reuse, R32 ;  /* 0x00000020261c7220 */ /* 0x040fe20000400000 */
[C---:B------:R-:W-:Y:S01]  /*7320*/  FMUL R29, R38.reuse, R33 ;  /* 0x00000021261d7220 */ /* 0x040fe20000400000 */
[C---:B------:R-:W-:Y:S01]  /*7330*/  FMUL R3, R38.reuse, R6 ;  /* 0x0000000626037220 */ /* 0x040fe20000400000 */
[C---:B------:R-:W-:Y:S01]  /*7340*/  FMUL R7, R38.reuse, R7 ;  /* 0x0000000726077220 */ /* 0x040fe20000400000 */
[--C-:B------:R-:W-:Y:S02]  /*7350*/  HADD2.F32 R47, -RZ, R48.reuse.H0_H0 ;  /* 0x20000030ff2f7230 */ /* 0x100fe40000004100 */
[C---:B------:R-:W-:Y:S01]  /*7360*/  FMUL R6, R38.reuse, R10 ;  /* 0x0000000a26067220 */ /* 0x040fe20000400000 */
[C---:B------:R-:W-:Y:S01]  /*7370*/  FFMA R3, R41.reuse, R42, R3 ;  /* 0x0000002a29037223 */ /* 0x040fe20000000003 */
[----:B------:R-:W-:Y:S02]  /*7380*/  HADD2.F32 R48, -RZ, R48.H1_H1 ;  /* 0x30000030ff307230 */ /* 0x000fe40000004100 */
[C---:B------:R-:W-:Y:S01]  /*7390*/  FFMA R7, R41.reuse, R44, R7 ;  /* 0x0000002c29077223 */ /* 0x040fe20000000007 */
[C---:B------:R-:W-:Y:S01]  /*73a0*/  FFMA R4, R41.reuse, R45, R4 ;  /* 0x0000002d29047223 */ /* 0x040fe20000000004 */
[C---:B------:R-:W-:Y:S01]  /*73b0*/  FFMA R5, R41.reuse, R46, R5 ;  /* 0x0000002e29057223 */ /* 0x040fe20000000005 */
[----:B------:R-:W-:Y:S01]  /*73c0*/  FFMA R6, R41, R47, R6 ;  /* 0x0000002f29067223 */ /* 0x000fe20000000006 */
[----:B------:R-:W-:Y:S01]  /*73d0*/  FMUL R11, R38, R11 ;  /* 0x0000000b260b7220 */ /* 0x000fe20000400000 */
[----:B------:R-:W-:Y:S01]  /*73e0*/  F2FP.F16.E4M3.UNPACK_B R40, R79.H1 ;  /* 0x0000004fff28723e */ /* 0x000fe200030006ff */
[--C-:B------:R-:W-:Y:S01]  /*73f0*/  HADD2.F32 R51, -RZ, R52.reuse.H0_H0 ;  /* 0x20000034ff337230 */ /* 0x100fe20000004100 */
[----:B-1----:R-:W-:Y:S01]  /*7400*/  F2FP.SATFINITE.E4M3.F32.PACK_AB_MERGE_C R105, R7, R3, RZ ;  /* 0x000000030769723e */ /* 0x002fe200048070ff */
[C---:B------:R-:W-:Y:S01]  /*7410*/  FFMA R11, R41.reuse, R48, R11 ;  /* 0x00000030290b7223 */ /* 0x040fe2000000000b */
[C---:B------:R-:W-:Y:S01]  /*7420*/  FFMA R8, R41.reuse, R49, R8 ;  /* 0x0000003129087223 */ /* 0x040fe20000000008 */
[----:B------:R-:W-:Y:S01]  /*7430*/  FFMA R9, R41, R50, R9 ;  /* 0x0000003229097223 */ /* 0x000fe20000000009 */
[----:B------:R-:W-:Y:S01]  /*7440*/  F2FP.SATFINITE.E4M3.F32.PACK_AB_MERGE_C R104, R2, R0, R105 ;  /* 0x000000000268723e */ /* 0x000fe20004807069 */
[----:B------:R-:W-:Y:S01]  /*7450*/  HADD2.F32 R52, -RZ, R52.H1_H1 ;  /* 0x30000034ff347230 */ /* 0x000fe20000004100 */
[----:B------:R-:W-:Y:S01]  /*7460*/  F2FP.SATFINITE.E4M3.F32.PACK_AB_MERGE_C R106, R11, R6, RZ ;  /* 0x000000060b6a723e */ /* 0x000fe200048070ff */
[C---:B------:R-:W-:Y:S01]  /*7470*/  FMUL R10, R38.reuse, R14 ;  /* 0x0000000e260a7220 */ /* 0x040fe20000400000 */
[C---:B------:R-:W-:Y:S01]  /*7480*/  FMUL R15, R38.reuse, R15 ;  /* 0x0000000f260f7220 */ /* 0x040fe20000400000 */
[--C-:B------:R-:W-:Y:S01]  /*7490*/  HADD2.F32 R55, -RZ, R56.reuse.H0_H0 ;  /* 0x20000038ff377230 */ /* 0x100fe20000004100 */
[----:B------:R-:W-:Y:S01]  /*74a0*/  F2FP.SATFINITE.E4M3.F32.PACK_AB_MERGE_C R105, R5, R4, R106 ;  /* 0x000000040569723e */ /* 0x000fe2000480706a */
[C---:B------:R-:W-:Y:S01]  /*74b0*/  FFMA R10, R41.reuse, R51, R10 ;  /* 0x00000033290a7223 */ /* 0x040fe2000000000a */
[C---:B------:R-:W-:Y:S01]  /*74c0*/  FFMA R15, R41.reuse, R52, R15 ;  /* 0x00000034290f7223 */ /* 0x040fe2000000000f */
[C---:B------:R-:W-:Y:S01]  /*74d0*/  FFMA R12, R41.reuse, R53, R12 ;  /* 0x00000035290c7223 */ /* 0x040fe2000000000c */
[C---:B------:R-:W-:Y:S01]  /*74e0*/  FFMA R13, R41.reuse, R54, R13 ;  /* 0x00000036290d7223 */ /* 0x040fe2000000000d */
[----:B------:R-:W-:Y:S02]  /*74f0*/  HADD2.F32 R56, -RZ, R56.H1_H1 ;  /* 0x30000038ff387230 */ /* 0x000fe40000004100 */
[C---:B------:R-:W-:Y:S01]  /*7500*/  FMUL R14, R38.reuse, R18 ;  /* 0x00000012260e7220 */ /* 0x040fe20000400000 */
[C---:B------:R-:W-:Y:S01]  /*7510*/  FMUL R19, R38.reuse, R19 ;  /* 0x0000001326137220 */ /* 0x040fe20000400000 */
[--C-:B------:R-:W-:Y:S02]  /*7520*/  HADD2.F32 R59, -RZ, R60.reuse.H0_H0 ;  /* 0x2000003cff3b7230 */ /* 0x100fe40000004100 */
[C---:B------:R-:W-:Y:S01]  /*7530*/  FMUL R18, R38.reuse, R22 ;  /* 0x0000001626127220 */ /* 0x040fe20000400000 */
[C---:B------:R-:W-:Y:S01]  /*7540*/  FFMA R14, R41.reuse, R55, R14 ;  /* 0x00000037290e7223 */ /* 0x040fe2000000000e */
[----:B------:R-:W-:Y:S02]  /*7550*/  HADD2.F32 R60, -RZ, R60.H1_H1 ;  /* 0x3000003cff3c7230 */ /* 0x000fe40000004100 */
        /* <DEDUP_REMOVED lines=8> */
[C---:B------:R-:W-:Y:S01]  /*75e0*/  FFMA R23, R41.reuse, R60, R23 ;  /* 0x0000003c29177223 */ /* 0x040fe20000000017 */
[C---:B------:R-:W-:Y:S01]  /*75f0*/  FMUL R27, R38.reuse, R27 ;  /* 0x0000001b261b7220 */ /* 0x040fe20000400000 */
[C---:B------:R-:W-:Y:S01]  /*7600*/  FFMA R20, R41.reuse, R61, R20 ;  /* 0x0000003d29147223 */ /* 0x040fe20000000014 */
[C---:B------:R-:W-:Y:S01]  /*7610*/  FFMA R21, R41.reuse, R62, R21 ;  /* 0x0000003e29157223 */ /* 0x040fe20000000015 */
[--C-:B------:R-:W-:Y:S02]  /*7620*/  HADD2.F32 R67, -RZ, R68.reuse.H0_H0 ;  /* 0x20000044ff437230 */ /* 0x100fe40000004100 */
[----:B------:R-:W-:Y:S01]  /*7630*/  FFMA R22, R41, R63, R22 ;  /* 0x0000003f29167223 */ /* 0x000fe20000000016 */
[----:B------:R-:W-:Y:S02]  /*7640*/  HADD2.F32 R68, -RZ, R68.H1_H1 ;  /* 0x30000044ff447230 */ /* 0x000fe40000004100 */
[C---:B------:R-:W-:Y:S01]  /*7650*/  FMUL R26, R38.reuse, R30 ;  /* 0x0000001e261a7220 */ /* 0x040fe20000400000 */
[----:B------:R-:W-:Y:S01]  /*7660*/  F2FP.SATFINITE.E4M3.F32.PACK_AB_MERGE_C R107, R15, R10, RZ ;  /* 0x0000000a0f6b723e */ /* 0x000fe200048070ff */
        /* <DEDUP_REMOVED lines=8> */
[----:B------:R-:W-:Y:S01]  /*76f0*/  F2FP.SATFINITE.E4M3.F32.PACK_AB_MERGE_C R106, R9, R8, R107 ;  /* 0x00000008096a723e */ /* 0x000fe2000480706b */
[----:B------:R-:W-:Y:S01]  /*7700*/  FFMA R31, R41, R68, R31 ;  /* 0x00000044291f7223 */ /* 0x000fe2000000001f */
[----:B------:R-:W-:Y:S01]  /*7710*/  FMUL R35, R38, R35 ;  /* 0x0000002326237220 */ /* 0x000fe20000400000 */
[----:B------:R-:W-:Y:S01]  /*7720*/  F2FP.SATFINITE.E4M3.F32.PACK_AB_MERGE_C R107, R19, R14, RZ ;  /* 0x0000000e136b723e */ /* 0x000fe200048070ff */
[C---:B------:R-:W-:Y:S01]  /*7730*/  FFMA R28, R41.reuse, R69, R28 ;  /* 0x00000045291c7223 */ /* 0x040fe2000000001c */
[C---:B------:R-:W-:Y:S01]  /*7740*/  FFMA R29, R41.reuse, R70, R29 ;  /* 0x00000046291d7223 */ /* 0x040fe2000000001d */
[C---:B------:R-:W-:Y:S01]  /*7750*/  FFMA R30, R41.reuse, R43, R30 ;  /* 0x0000002b291e7223 */ /* 0x040fe2000000001e */
[----:B------:R-:W-:Y:S01]  /*7760*/  FFMA R35, R41, R40, R35 ;  /* 0x0000002829237223 */ /* 0x000fe20000000023 */
        /* <DEDUP_REMOVED lines=21> */
[----:B------:R-:W-:Y:S02]  /*78c0*/  UIADD3 UR4, UP0, UPT, UR62, 0x680, URZ ;  /* 0x000006803e047890 */ /* 0x000fe4000ff1e0ff */
[----:B------:R-:W-:Y:S02]  /*78d0*/  UIADD3 UR9, UPT, UPT, UR49, 0x40, URZ ;  /* 0x0000004031097890 */ /* 0x000fe4000fffe0ff */
[----:B------:R-:W-:Y:S02]  /*78e0*/  UIADD3 UR8, UPT, UPT, UR44, 0x5200, URZ ;  /* 0x000052002c087890 */ /* 0x000fe4000fffe0ff */
[----:B------:R-:W-:Y:S01]  /*78f0*/  UIADD3.X UR5, UPT, UPT, URZ, UR63, URZ, UP0, !UPT ;  /* 0x0000003fff057290 */ /* 0x000fe200087fe4ff */
[----:B------:R-:W-:Y:S01]  /*7900*/  UMOV UR10, UR50 ;  /* 0x00000032000a7c82 */ /* 0x000fe20008000000 */
[----:B------:R-:W-:Y:S07]  /*7910*/  UMOV UR11, UR36 ;  /* 0x00000024000b7c82 */ /* 0x000fee0008000000 */
[----:B------:R2:W-:Y:S01]  /*7920*/  UTMASTG.3D [UR8], [UR4] ;  /* 0x00000008040073b5 */ /* 0x0005e20008010000 */
[----:B------:R0:W-:Y:S01]  /*7930*/  UTMACMDFLUSH ;  /* 0x00000000000079b7 */ /* 0x0001e20000000000 */
[----:B--2---:R-:W-:Y:S04]  /*7940*/  DEPBAR.LE SB0, 0x1 ;  /* 0x000080400000791a */ /* 0x004fe80000000000 */
.L_x_113:
[----:B------:R-:W-:Y:S05]  /*7950*/  BSYNC.RECONVERGENT B0 ;  /* 0x0000000000007941 */ /* 0x000fea0003800200 */
.L_x_112:
        /* <DEDUP_REMOVED lines=16> */
.L_x_117:
[----:B------:R-:W-:Y:S05]  /*7a60*/  BSYNC B0 ;  /* 0x0000000000007941 */ /* 0x000fea0003800000 */
.L_x_116:
        /* <DEDUP_REMOVED lines=17> */
.L_x_115:
[----:B------:R-:W-:Y:S05]  /*7b80*/  BSYNC B1 ;  /* 0x0000000000017941 */ /* 0x000fea0003800000 */
.L_x_114:
        /* <DEDUP_REMOVED lines=21> */
.L_x_119:
        /* <DEDUP_REMOVED lines=18> */
[----:B------:R-:W-:Y:S01]  /*7e00*/  ISETP.NE.AND P6, PT, R102, RZ, PT ;  /* 0x000000ff6600720c */ /* 0x000fe20003fc5270 */
[--C-:B------:R-:W-:Y:S01]  /*7e10*/  HADD2.F32 R49, -RZ, R50.reuse.H0_H0 ;  /* 0x20000032ff317230 */ /* 0x100fe20000004100 */
[----:B----4-:R-:W-:Y:S01]  /*7e20*/  F2FP.F16.E4M3.UNPACK_B R58, R76 ;  /* 0x0000004cff3a723e */ /* 0x010fe200020006ff */
[----:B------:R-:W-:Y:S01]  /*7e30*/  HADD2.F32 R50, -RZ, R50.H1_H1 ;  /* 0x30000032ff327230 */ /* 0x000fe20000004100 */
[----:B------:R-:W-:Y:S01]  /*7e40*/  F2FP.F16.E4M3.UNPACK_B R62, R77 ;  /* 0x0000004dff3e723e */ /* 0x000fe200020006ff */
[--C-:B------:R-:W-:Y:S01]  /*7e50*/  HADD2.F32 R53, -RZ, R54.reuse.H0_H0 ;  /* 0x20000036ff357230 */ /* 0x100fe20000004100 */
[----:B------:R-:W-:Y:S01]  /*7e60*/  F2FP.F16.E4M3.UNPACK_B R66, R78 ;  /* 0x0000004eff42723e */ /* 0x000fe200020006ff */
[----:B------:R-:W-:Y:S01]  /*7e70*/  HADD2.F32 R54, -RZ, R54.H1_H1 ;  /* 0x30000036ff367230 */ /* 0x000fe20000004100 */
[----:B------:R-:W-:Y:S01]  /*7e80*/  F2FP.F16.E4M3.UNPACK_B R70, R79 ;  /* 0x0000004fff46723e */ /* 0x000fe200020006ff */
[--C-:B------:R-:W-:Y:S01]  /*7e90*/  HADD2.F32 R57, -RZ, R58.reuse.H0_H0 ;  /* 0x2000003aff397230 */ /* 0x100fe20000004100 */
[----:B------:R-:W-:Y:S01]  /*7ea0*/  F2FP.F16.E4M3.UNPACK_B R56, R75.H1 ;  /* 0x0000004bff38723e */ /* 0x000fe200030006ff */
[----:B------:R-:W-:Y:S01]  /*7eb0*/  HADD2.F32 R58, -RZ, R58.H1_H1 ;  /* 0x3000003aff3a7230 */ /* 0x000fe20000004100 */
[----:B------:R-:W-:Y:S01]  /*7ec0*/  F2FP.F16.E4M3.UNPACK_B R60, R76.H1 ;  /* 0x0000004cff3c723e */ /* 0x000fe200030006ff */
[--C-:B------:R-:W-:Y:S01]  /*7ed0*/  HADD2.F32 R61, -RZ, R62.reuse.H0_H0 ;  /* 0x2000003eff3d7230 */ /* 0x100fe20000004100 */
[----:B------:R-:W-:Y:S01]  /*7ee0*/  F2FP.F16.E4M3.UNPACK_B R64, R77.H1 ;  /* 0x0000004dff40723e */ /* 0x000fe200030006ff */
[----:B------:R-:W-:Y:S01]  /*7ef0*/  HADD2.F32 R62, -RZ, R62.H1_H1 ;  /* 0x3000003eff3e7230 */ /* 0x000fe20000004100 */
[----:B------:R-:W-:Y:S01]  /*7f00*/  F2FP.F16.E4M3.UNPACK_B R68, R78.H1 ;  /* 0x0000004eff44723e */ /* 0x000fe200030006ff */
        /* <DEDUP_REMOVED lines=112> */
[----:B------:R-:W-:Y:S02]  /*8610*/  UIADD3 UR4, UPT, UPT, UR44, 0x4200, URZ ;  /* 0x000042002c047890 */ /* 0x000fe4000fffe0ff */
[----:B------:R-:W-:Y:S01]  /*8620*/  UIADD3 UR9, UPT, UPT, UR49, 0x80, URZ ;  /* 0x0000008031097890 */ /* 0x000fe2000fffe0ff */
[----:B------:R-:W-:Y:S01]  /*8630*/  UMOV UR10, UR50 ;  /* 0x00000032000a7c82 */ /* 0x000fe20008000000 */
[----:B------:R-:W-:Y:S02]  /*8640*/  UMOV UR11, UR36 ;  /* 0x00000024000b7c82 */ /* 0x000fe40008000000 */
        /* <DEDUP_REMOVED lines=8> */
.L_x_121:
[----:B------:R-:W-:Y:S05]  /*86d0*/  BSYNC.RECONVERGENT B0 ;  /* 0x0000000000007941 */ /* 0x000fea0003800200 */
.L_x_120:
        /* <DEDUP_REMOVED lines=16> */
.L_x_125:
[----:B------:R-:W-:Y:S05]  /*87e0*/  BSYNC B0 ;  /* 0x0000000000007941 */ /* 0x000fea0003800000 */
.L_x_124:
        /* <DEDUP_REMOVED lines=17> */
.L_x_123:
[----:B------:R-:W-:Y:S05]  /*8900*/  BSYNC B1 ;  /* 0x0000000000017941 */ /* 0x000fea0003800000 */
.L_x_122:
        /* <DEDUP_REMOVED lines=21> */
.L_x_127:
[----:B------:R-:W-:Y:S01]  /*8a60*/  ISETP.NE.AND P0, PT, R97, RZ, PT ;  /* 0x000000ff6100720c */ /* 0x000fe20003f05270 */
[----:B------:R-:W-:Y:S05]  /*8a70*/  WARPSYNC.ALL ;  /* 0x0000000000007948 */ /* 0x000fea0003800000 */
[----:B------:R-:W-:Y:S01]  /*8a80*/  R2UR UR4, R39 ;  /* 0x00000000270472ca */ /* 0x000fe200000e0000 */
[----:B------:R-:W2:Y:S01]  /*8a90*/  S2UR UR6, SR_CgaCtaId ;  /* 0x00000000000679c3 */ /* 0x000ea20000008800 */
[-C--:B------:R-:W-:Y:S01]  /*8aa0*/  F2FP.F16.E4M3.UNPACK_B R42, R72.reuse ;  /* 0x00000048ff2a723e */ /* 0x080fe200020006ff */
[----:B------:R-:W-:Y:S01]  /*8ab0*/  BSSY.RECONVERGENT B0, `(.L_x_128) ;  /* 0x000009b000007945 */ /* 0x000fe20003800200 */
[----:B------:R-:W-:Y:S02]  /*8ac0*/  F2FP.F16.E4M3.UNPACK_B R72, R72.H1 ;  /* 0x00000048ff48723e */ /* 0x000fe400030006ff */
[-C--:B------:R-:W-:Y:S01]  /*8ad0*/  F2FP.F16.E4M3.UNPACK_B R46, R73.reuse ;  /* 0x00000049ff2e723e */ /* 0x080fe200020006ff */
[--C-:B------:R-:W-:Y:S01]  /*8ae0*/  HADD2.F32 R40, -RZ, R42.reuse.H0_H0 ;  /* 0x2000002aff287230 */ /* 0x100fe20000004100 */
[----:B------:R-:W-:Y:S01]  /*8af0*/  F2FP.F16.E4M3.UNPACK_B R73, R73.H1 ;  /* 0x00000049ff49723e */ /* 0x000fe200030006ff */
[----:B------:R-:W-:Y:S01]  /*8b00*/  HADD2.F32 R42, -RZ, R42.H1_H1 ;  /* 0x3000002aff2a7230 */ /* 0x000fe20000004100 */
[-C--:B------:R-:W-:Y:S01]  /*8b10*/  F2FP.F16.E4M3.UNPACK_B R50, R74.reuse ;  /* 0x0000004aff32723e */ /* 0x080fe200020006ff */
[----:B------:R-:W-:Y:S01]  /*8b20*/  HADD2.F32 R43, -RZ, R72.H0_H0 ;  /* 0x20000048ff2b7230 */ /* 0x000fe20000004100 */
[----:B------:R-:W-:Y:S01]  /*8b30*/  F2FP.F16.E4M3.UNPACK_B R74, R74.H1 ;  /* 0x0000004aff4a723e */ /* 0x000fe200030006ff */
[----:B------:R-:W-:Y:S01]  /*8b40*/  LDTM.16dp32bit_t0_t15.x32 R4, tmem[UR4+0xc0] ;  /* 0x0000c004000479ee */ /* 0x000fe20008a80000 */
[----:B------:R-:W3:Y:S01]  /*8b50*/  LDTM.16dp32bit_t16_t31.x32 R4, tmem[UR4+0xe0] ;  /* 0x0000e004000479ee */ /* 0x000ee20008aa0000 */
[----:B------:R-:W-:Y:S01]  /*8b60*/  NOP ;  /* 0x0000000000007918 */ /* 0x000fe20000000000 */
[--C-:B------:R-:W-:Y:S01]  /*8b70*/  HADD2.F32 R45, -RZ, R46.reuse.H0_H0 ;  /* 0x2000002eff2d7230 */ /* 0x100fe20000004100 */
[----:B------:R-:W-:Y:S01]  /*8b80*/  R2UR UR5, R71 ;  /* 0x00000000470572ca */ /* 0x000fe200000e0000 */
[----:B------:R-:W-:Y:S01]  /*8b90*/  HADD2.F32 R46, -RZ, R46.H1_H1 ;  /* 0x3000002eff2e7230 */ /* 0x000fe20000004100 */
[----:B------:R-:W-:Y:S01]  /*8ba0*/  F2FP.F16.E4M3.UNPACK_B R54, R75 ;  /* 0x0000004bff36723e */ /* 0x000fe200020006ff */
        /* <DEDUP_REMOVED lines=10> */
[----:B------:R-:W-:Y:S01]  /*8c50*/  UIADD3 UR4, UPT, UPT, UR5, 0xc0, URZ ;  /* 0x000000c005047890 */ /* 0x000fe2000fffe0ff */
[----:B------:R-:W-:Y:S01]  /*8c60*/  HADD2.F32 R59, -RZ, R58.H1_H1 ;  /* 0x3000003aff3b7230 */ /* 0x000fe20000004100 */
[----:B------:R-:W-:Y:S01]  /*8c70*/  F2FP.F16.E4M3.UNPACK_B R76, R76.H1 ;  /* 0x0000004cff4c723e */ /* 0x000fe200030006ff */
[--C-:B------:R-:W-:Y:S01]  /*8c80*/  HADD2.F32 R60, -RZ, R62.reuse.H0_H0 ;  /* 0x2000003eff3c7230 */ /* 0x100fe20000004100 */
[----:B------:R-:W-:Y:S01]  /*8c90*/  F2FP.F16.E4M3.UNPACK_B R77, R77.H1 ;  /* 0x0000004dff4d723e */ /* 0x000fe200030006ff */
[----:B------:R-:W-:Y:S01]  /*8ca0*/  HADD2.F32 R63, -RZ, R62.H1_H1 ;  /* 0x3000003eff3f7230 */ /* 0x000fe20000004100 */
[----:B------:R-:W-:Y:S01]  /*8cb0*/  F2FP.F16.E4M3.UNPACK_B R78, R78.H1 ;  /* 0x0000004eff4e723e */ /* 0x000fe200030006ff */
[--C-:B------:R-:W-:Y:S01]  /*8cc0*/  HADD2.F32 R64, -RZ, R66.reuse.H0_H0 ;  /* 0x20000042ff407230 */ /* 0x100fe20000004100 */
[----:B--2---:R-:W-:Y:S01]  /*8cd0*/  UPRMT UR4, UR6, 0x654, UR4 ;  /* 0x0000065406047896 */ /* 0x004fe20008000004 */
        /* <DEDUP_REMOVED lines=8> */
[----:B------:R-:W-:Y:S01]  /*8d60*/  SYNCS.ARRIVE.TRANS64.RED.A1T0 RZ, [UR4], RZ ;  /* 0x000000ffffff79a7 */ /* 0x000fe20008100404 */
[C---:B------:R-:W-:Y:S01]  /*8d70*/  FMUL R16, R38.reuse, R16 ;  /* 0x0000001026107220 */ /* 0x040fe20000400000 */
[C---:B------:R-:W-:Y:S01]  /*8d80*/  FMUL R17, R38.reuse, R17 ;  /* 0x0000001126117220 */ /* 0x040fe20000400000 */
[C---:B------:R-:W-:Y:S01]  /*8d90*/  FMUL R0, R38.reuse, R20 ;  /* 0x0000001426007220 */ /* 0x040fe20000400000 */
[C---:B------:R-:W-:Y:S01]  /*8da0*/  FMUL R2, R38.reuse, R21 ;  /* 0x0000001526027220 */ /* 0x040fe20000400000 */
[C---:B------:R-:W-:Y:S01]  /*8db0*/  FMUL R20, R38.reuse, R25 ;  /* 0x0000001926147220 */ /* 0x040fe20000400000 */
[----:B------:R-:W-:Y:S02]  /*8dc0*/  HADD2.F32 R67, -RZ, R66.H1_H1 ;  /* 0x30000042ff437230 */ /* 0x000fe40000004100 */
[C---:B------:R-:W-:Y:S01]  /*8dd0*/  FMUL R6, R38.reuse, R6 ;  /* 0x0000000626067220 */ /* 0x040fe20000400000 */
[----:B------:R-:W-:Y:S02]  /*8de0*/  HADD2.F32 R44, -RZ, R72.H1_H1 ;  /* 0x30000048ff2c7230 */ /* 0x000fe40000004100 */
[C---:B------:R-:W-:Y:S01]  /*8df0*/  FMUL R7, R38.reuse, R7 ;  /* 0x0000000726077220 */ /* 0x040fe20000400000 */
[--C-:B------:R-:W-:Y:S02]  /*8e00*/  HADD2.F32 R47, -RZ, R73.reuse.H0_H0 ;  /* 0x20000049ff2f7230 */ /* 0x100fe40000004100 */
[C---:B------:R-:W-:Y:S01]  /*8e10*/  FFMA R6, R41.reuse, R43, R6 ;  /* 0x0000002b29067223 */ /* 0x040fe20000000006 */
[--C-:B------:R-:W-:Y:S02]  /*8e20*/  HADD2.F32 R40, -RZ, R68.reuse.H0_H0 ;  /* 0x20000044ff287230 */ /* 0x100fe40000004100 */
[C---:B------:R-:W-:Y:S01]  /*8e30*/  FFMA R7, R41.reuse, R44, R7 ;  /* 0x0000002c29077223 */ /* 0x040fe20000000007 */
[C---:B------:R-:W-:Y:S01]  /*8e40*/  FFMA R8, R41.reuse, R45, R8 ;  /* 0x0000002d29087223 */ /* 0x040fe20000000008 */
[----:B------:R-:W-:Y:S01]  /*8e50*/  FFMA R9, R41, R46, R9 ;  /* 0x0000002e29097223 */ /* 0x000fe20000000009 */
[----:B------:R-:W-:Y:S02]  /*8e60*/  HADD2.F32 R43, -RZ, R68.H1_H1 ;  /* 0x30000044ff2b7230 */ /* 0x000fe40000004100 */
[C---:B------:R-:W-:Y:S01]  /*8e70*/  FMUL R10, R38.reuse, R10 ;  /* 0x0000000a260a7220 */ /* 0x040fe20000400000 */
[----:B------:R-:W-:Y:S01]  /*8e80*/  HADD2.F32 R48, -RZ, R73.H1_H1 ;  /* 0x30000049ff307230 */ /* 0x000fe20000004100 */
[----:B------:R-:W-:Y:S01]  /*8e90*/  F2FP.SATFINITE.E4M3.F32.PACK_AB_MERGE_C R100, R7, R6, RZ ;  /* 0x000000060764723e */ /* 0x000fe200048070ff */
[C---:B------:R-:W-:Y:S01]  /*8ea0*/  FMUL R7, R38.reuse, R24 ;  /* 0x0000001826077220 */ /* 0x040fe20000400000 */
[----:B------:R-:W-:Y:S01]  /*8eb0*/  FFMA R10, R41, R47, R10 ;  /* 0x0000002f290a7223 */ /* 0x000fe2000000000a */
[C---:B------:R-:W-:Y:S01]  /*8ec0*/  FMUL R24, R38.reuse, R29 ;  /* 0x0000001d26187220 */ /* 0x040fe20000400000 */
[----:B------:R-:W-:Y:S01]  /*8ed0*/  F2FP.SATFINITE.E4M3.F32.PACK_AB_MERGE_C R100, R5, R4, R100 ;  /* 0x000000040564723e */ /* 0x000fe20004807064 */
[C---:B------:R-:W-:Y:S01]  /*8ee0*/  FMUL R11, R38.reuse, R11 ;  /* 0x0000000b260b7220 */ /* 0x040fe20000400000 */
[--C-:B------:R-:W-:Y:S02]  /*8ef0*/  HADD2.F32 R51, -RZ, R74.reuse.H0_H0 ;  /* 0x2000004aff337230 */ /* 0x100fe40000004100 */
[C---:B------:R-:W-:Y:S01]  /*8f00*/  FMUL R14, R38.reuse, R14 ;  /* 0x0000000e260e7220 */ /* 0x040fe20000400000 */
[----:B------:R-:W-:Y:S02]  /*8f10*/  HADD2.F32 R52, -RZ, R74.H1_H1 ;  /* 0x3000004aff347230 */ /* 0x000fe40000004100 */
[C---:B------:R-:W-:Y:S01]  /*8f20*/  FFMA R11, R41.reuse, R48, R11 ;  /* 0x00000030290b7223 */ /* 0x040fe2000000000b */
[C---:B------:R-:W-:Y:S01]  /*8f30*/  FFMA R12, R41.reuse, R49, R12 ;  /* 0x00000031290c7223 */ /* 0x040fe2000000000c */
[C---:B------:R-:W-:Y:S01]  /*8f40*/  FFMA R13, R41.reuse, R50, R13 ;  /* 0x00000032290d7223 */ /* 0x040fe2000000000d */
[----:B------:R-:W-:Y:S01]  /*8f50*/  FFMA R14, R41, R51, R14 ;  /* 0x00000033290e7223 */ /* 0x000fe2000000000e */
[C---:B------:R-:W-:Y:S01]  /*8f60*/  FMUL R15, R38.reuse, R15 ;  /* 0x0000000f260f7220 */ /* 0x040fe20000400000 */
[--C-:B------:R-:W-:Y:S01]  /*8f70*/  HADD2.F32 R55, -RZ, R75.reuse.H0_H0 ;  /* 0x2000004bff377230 */ /* 0x100fe20000004100 */
[----:B------:R-:W-:Y:S01]  /*8f80*/  F2FP.SATFINITE.E4M3.F32.PACK_AB_MERGE_C R101, R11, R10, RZ ;  /* 0x0000000a0b65723e */ /* 0x000fe200048070ff */
[----:B------:R-:W-:Y:S02]  /*8f90*/  HADD2.F32 R56, -RZ, R75.H1_H1 ;  /* 0x3000004bff387230 */ /* 0x000fe40000004100 */
[C---:B------:R-:W-:Y:S01]  /*8fa0*/  FFMA R15, R41.reuse, R52, R15 ;  /* 0x00000034290f7223 */ /* 0x040fe2000000000f */
[----:B------:R-:W-:Y:S01]  /*8fb0*/  FFMA R16, R41, R53, R16 ;  /* 0x0000003529107223 */ /* 0x000fe20000000010 */
[----:B------:R-:W-:Y:S01]  /*8fc0*/  F2FP.SATFINITE.E4M3.F32.PACK_AB_MERGE_C R101, R9, R8, R101 ;  /* 0x000000080965723e */ /* 0x000fe20004807065 */
[----:B------:R-:W-:Y:S01]  /*8fd0*/  FFMA R17, R41, R54, R17 ;  /* 0x0000003629117223 */ /* 0x000fe20000000011 */
[C---:B------:R-:W-:Y:S01]  /*8fe0*/  FMUL R18, R38.reuse, R18 ;  /* 0x0000001226127220 */ /* 0x040fe20000400000 */
[----:B------:R-:W-:Y:S01]  /*8ff0*/  F2FP.SATFINITE.E4M3.F32.PACK_AB_MERGE_C R102, R15, R14, RZ ;  /* 0x0000000e0f66723e */ /* 0x000fe200048070ff */
[C---:B------:R-:W-:Y:S01]  /*9000*/  FMUL R19, R38.reuse, R19 ;  /* 0x0000001326137220 */ /* 0x040fe20000400000 */
[--C-:B------:R-:W-:Y:S02]  /*9010*/  HADD2.F32 R58, -RZ, R76.reuse.H0_H0 ;  /* 0x2000004cff3a7230 */ /* 0x100fe40000004100 */
[----:B------:R-:W-:Y:S01]  /*9020*/  FFMA R18, R41, R55, R18 ;  /* 0x0000003729127223 */ /* 0x000fe20000000012 */
[----:B------:R-:W-:Y:S01]  /*9030*/  F2FP.SATFINITE.E4M3.F32.PACK_AB_MERGE_C R102, R13, R12, R102 ;  /* 0x0000000c0d66723e */ /* 0x000fe20004807066 */
[C---:B------:R-:W-:Y:S01]  /*9040*/  FFMA R19, R41.reuse, R56, R19 ;  /* 0x0000003829137223 */ /* 0x040fe20000000013 */
[----:B------:R-:W-:Y:S02]  /*9050*/  HADD2.F32 R61, -RZ, R76.H1_H1 ;  /* 0x3000004cff3d7230 */ /* 0x000fe40000004100 */
[C---:B------:R-:W-:Y:S01]  /*9060*/  FMUL R3, R38.reuse, R22 ;  /* 0x0000001626037220 */ /* 0x040fe20000400000 */
        /* <DEDUP_REMOVED lines=10> */
[C---:B------:R-:W-:Y:S01]  /*9110*/  FMUL R23, R38.reuse, R28 ;  /* 0x0000001c26177220 */ /* 0x040fe20000400000 */
[----:B------:R-:W-:Y:S01]  /*9120*/  F2FP.F16.E4M3.UNPACK_B R79, R79.H1 ;  /* 0x0000004fff4f723e */ /* 0x000fe200030006ff */
        /* <DEDUP_REMOVED lines=9> */
[C---:B------:R-:W-:Y:S01]  /*91c0*/  FFMA R24, R41.reuse, R67, R24 ;  /* 0x0000004329187223 */ /* 0x040fe20000000018 */
[C---:B------:R-:W-:Y:S01]  /*91d0*/  FMUL R28, R38.reuse, R33 ;  /* 0x00000021261c7220 */ /* 0x040fe20000400000 */
[--C-:B------:R-:W-:Y:S02]  /*91e0*/  HADD2.F32 R42, -RZ, R79.reuse.H0_H0 ;  /* 0x2000004fff2a7230 */ /* 0x100fe40000004100 */
[C---:B------:R-:W-:Y:S01]  /*91f0*/  FFMA R25, R41.reuse, R66, R25 ;  /* 0x0000004229197223 */ /* 0x040fe20000000019 */
[----:B------:R-:W-:Y:S02]  /*9200*/  HADD2.F32 R71, -RZ, R79.H1_H1 ;  /* 0x3000004fff477230 */ /* 0x000fe40000004100 */
[C---:B------:R-:W-:Y:S01]  /*9210*/  FMUL R29, R38.reuse, R34 ;  /* 0x00000022261d7220 */ /* 0x040fe20000400000 */
        /* <DEDUP_REMOVED lines=9> */
[----:B-1----:R-:W-:Y:S01]  /*92b0*/  F2FP.SATFINITE.E4M3.F32.PACK_AB_MERGE_C R105, R22, R21, RZ ;  /* 0x000000151669723e */ /* 0x002fe200048070ff */
[----:B------:R1:W-:Y:S01]  /*92c0*/  STS.128 [R84+UR44+0x5200], R100 ;  /* 0x0052006454007988 */ /* 0x0003e20008000c2c */
[----:B------:R-:W-:Y:S02]  /*92d0*/  F2FP.SATFINITE.E4M3.F32.PACK_AB_MERGE_C R64, R26, R25, RZ ;  /* 0x000000191a40723e */ /* 0x000fe400048070ff */
[----:B------:R-:W-:Y:S02]  /*92e0*/  F2FP.SATFINITE.E4M3.F32.PACK_AB_MERGE_C R67, R30, R29, RZ ;  /* 0x0000001d1e43723e */ /* 0x000fe400048070ff */
[----:B------:R-:W-:Y:S02]  /*92f0*/  F2FP.SATFINITE.E4M3.F32.PACK_AB_MERGE_C R104, R2, R0, R3 ;  /* 0x000000000268723e */ /* 0x000fe40004807003 */
[----:B------:R-:W-:Y:S02]  /*9300*/  F2FP.SATFINITE.E4M3.F32.PACK_AB_MERGE_C R105, R20, R7, R105 ;  /* 0x000000071469723e */ /* 0x000fe40004807069 */
[----:B------:R-:W-:Y:S02]  /*9310*/  F2FP.SATFINITE.E4M3.F32.PACK_AB_MERGE_C R106, R24, R23, R64 ;  /* 0x00000017186a723e */ /* 0x000fe40004807040 */
[----:B------:R-:W-:Y:S02]  /*9320*/  F2FP.SATFINITE.E4M3.F32.PACK_AB_MERGE_C R107, R28, R27, R67 ;  /* 0x0000001b1c6b723e */ /* 0x000fe40004807043 */
[----:B------:R-:W-:Y:S03]  /*9330*/  IADD3 R36, PT, PT, R36, 0x1, RZ ;  /* 0x0000000124247810 */ /* 0x000fe60007ffe0ff */
        /* <DEDUP_REMOVED lines=18> */
.L_x_129:
[----:B------:R-:W-:Y:S05]  /*9460*/  BSYNC.RECONVERGENT B0 ;  /* 0x0000000000007941 */ /* 0x000fea0003800200 */
.L_x_128:
[----:B------:R-:W-:Y:S01]  /*9470*/  R2UR UR4, R87 ;  /* 0x00000000570472ca */ /* 0x000fe200000e0000 */
[----:B------:R-:W-:Y:S01]  /*9480*/  BAR.SYNC.DEFER_BLOCKING 0x1, 0x80 ;  /* 0x0042000000007b1d */ /* 0x000fe20000010000 */
[C---:B------:R-:W-:Y:S01]  /*9490*/  ISETP.NE.AND P0, PT, R89.reuse, 0x2, PT ;  /* 0x000000025900780c */ /* 0x040fe20003f05270 */
[----:B------:R-:W-:Y:S01]  /*94a0*/  UISETP.NE.AND UP0, UPT, UR45, URZ, UPT ;  /* 0x000000ff2d00728c */ /* 0x000fe2000bf05270 */
[----:B------:R-:W-:Y:S01]  /*94b0*/  ISETP.NE.AND P1, PT, R36, 0x4, PT ;  /* 0x000000042400780c */ /* 0x000fe20003f25270 */
[----:B------:R-:W-:Y:S01]  /*94c0*/  UIADD3 UR20, UPT, UPT, UR37, UR59, URZ ;  /* 0x0000003b25147290 */ /* 0x000fe2000fffe0ff */
[----:B------:R-:W-:Y:S02]  /*94d0*/  SEL R5, RZ, 0x1, P0 ;  /* 0x00000001ff057807 */ /* 0x000fe40000000000 */
[----:B------:R-:W-:Y:S02]  /*94e0*/  SEL R3, RZ, 0x1, P1 ;  /* 0x00000001ff037807 */ /* 0x000fe40000800000 */
[----:B------:R-:W-:Y:S02]  /*94f0*/  LOP3.LUT R92, R92, R5, RZ, 0x3c, !PT ;  /* 0x000000055c5c7212 */ /* 0x000fe400078e3cff */
[----:B------:R-:W-:Y:S01]  /*9500*/  LOP3.LUT R94, R94, R3, RZ, 0x3c, !PT ;  /* 0x000000035e5e7212 */ /* 0x000fe200078e3cff */
[----:B------:R-:W-:Y:S01]  /*9510*/  UIADD3 UR16, UPT, UPT, UR38, UR4, URZ ;  /* 0x0000000426107290 */ /* 0x000fe2000fffe0ff */
[----:B------:R-:W-:Y:S02]  /*9520*/  SEL R89, R89, RZ, P0 ;  /* 0x000000ff59597207 */ /* 0x000fe40000000000 */
[----:B------:R-:W-:Y:S01]  /*9530*/  SEL R36, R36, RZ, P1 ;  /* 0x000000ff24247207 */ /* 0x000fe20000800000 */
[----:B------:R-:W-:Y:S01]  /*9540*/  UMOV UR36, UR58 ;  /* 0x0000003a00247c82 */ /* 0x000fe20008000000 */
[----:B------:R-:W-:Y:S07]  /*9550*/  BRA.U UP0, `(.L_x_130) ;  /* 0xffffffb900e07547 */ /* 0x000fee000b83ffff */
[----:B------:R-:W-:Y:S05]  /*9560*/  EXIT ;  /* 0x000000000000794d */ /* 0x000fea0003800000 */
.L_x_24:
[----:B--2---:R2:W3:Y:S02]  /*9570*/  SYNCS.PHASECHK.TRANS64.TRYWAIT P0, [R0+URZ+0xf0], R3 ;  /* 0x0000f003000075a7 */ /* 0x0044e400080011ff */
[----:B---3--:R-:W-:Y:S05]  /*9580*/  @!P0 NANOSLEEP.SYNCS 0x989680 ;  /* 0x009896800000895d */ /* 0x008fea0003900000 */
[----:B------:R-:W3:Y:S02]  /*9590*/  @!P0 SYNCS.PHASECHK.TRANS64 P0, [R0+URZ+0xf0], R3 ;  /* 0x0000f003000085a7 */ /* 0x000ee400080010ff */
[----:B---3--:R-:W-:Y:S05]  /*95a0*/  @!P0 BRA `(.L_x_24) ;  /* 0xfffffffc00f08947 */ /* 0x008fea000383ffff */
[----:B------:R-:W-:Y:S05]  /*95b0*/  BRA `(.L_x_131) ;  /* 0xffffff8000bc7947 */ /* 0x000fea000383ffff */
.L_x_27:
[----:B--2---:R-:W-:-:S07]  /*95c0*/  MOV R0, UR33 ;  /* 0x0000002100007c02 */ /* 0x004fce0008000f00 */
.L_x_132:
[----:B--2---:R2:W3:Y:S02]  /*95d0*/  SYNCS.PHASECHK.TRANS64.TRYWAIT P0, [R0+URZ+0x18], R3 ;  /* 0x00001803000075a7 */ /* 0x0044e400080011ff */
[----:B---3--:R-:W-:Y:S05]  /*95e0*/  @!P0 NANOSLEEP.SYNCS 0x989680 ;  /* 0x009896800000895d */ /* 0x008fea0003900000 */
[----:B------:R-:W3:Y:S02]  /*95f0*/  @!P0 SYNCS.PHASECHK.TRANS64 P0, [R0+URZ+0x18], R3 ;  /* 0x00001803000085a7 */ /* 0x000ee400080010ff */
[----:B---3--:R-:W-:Y:S05]  /*9600*/  @!P0 BRA `(.L_x_132) ;  /* 0xfffffffc00f08947 */ /* 0x008fea000383ffff */
[----:B------:R-:W-:Y:S05]  /*9610*/  BRA `(.L_x_26) ;  /* 0xffffff8000fc7947 */ /* 0x000fea000383ffff */
.L_x_34:
[----:B-1----:R-:W-:-:S07]  /*9620*/  MOV R0, UR17 ;  /* 0x0000001100007c02 */ /* 0x002fce0008000f00 */
.L_x_133:
[----:B-1----:R1:W2:Y:S02]  /*9630*/  SYNCS.PHASECHK.TRANS64.TRYWAIT P0, [R0+URZ+0x18], R3 ;  /* 0x00001803000075a7 */ /* 0x0022a400080011ff */
[----:B--2---:R-:W-:Y:S05]  /*9640*/  @!P0 NANOSLEEP.SYNCS 0x989680 ;  /* 0x009896800000895d */ /* 0x004fea0003900000 */
[----:B------:R-:W2:Y:S02]  /*9650*/  @!P0 SYNCS.PHASECHK.TRANS64 P0, [R0+URZ+0x18], R3 ;  /* 0x00001803000085a7 */ /* 0x000ea400080010ff */
[----:B--2---:R-:W-:Y:S05]  /*9660*/  @!P0 BRA `(.L_x_133) ;  /* 0xfffffffc00f08947 */ /* 0x004fea000383ffff */
[----:B------:R-:W-:Y:S05]  /*9670*/  BRA `(.L_x_33) ;  /* 0xffffff8400b87947 */ /* 0x000fea000383ffff */
.L_x_39:
[----:B-1----:R1:W2:Y:S02]  /*9680*/  SYNCS.PHASECHK.TRANS64.TRYWAIT P0, [R3+URZ+0x80], R0 ;  /* 0x00008000030075a7 */ /* 0x0022a400080011ff */
[----:B--2---:R-:W-:Y:S05]  /*9690*/  @!P0 NANOSLEEP.SYNCS 0x989680 ;  /* 0x009896800000895d */ /* 0x004fea0003900000 */
[----:B------:R-:W2:Y:S02]  /*96a0*/  @!P0 SYNCS.PHASECHK.TRANS64 P0, [R3+URZ+0x80], R0 ;  /* 0x00008000030085a7 */ /* 0x000ea400080010ff */
[----:B--2---:R-:W-:Y:S05]  /*96b0*/  @!P0 BRA `(.L_x_39) ;  /* 0xfffffffc00f08947 */ /* 0x004fea000383ffff */
[----:B------:R-:W-:Y:S05]  /*96c0*/  BRA `(.L_x_134) ;  /* 0xffffff8800587947 */ /* 0x000fea000383ffff */
.L_x_43:
[----:B-1----:R-:W-:-:S07]  /*96d0*/  MOV R0, UR4 ;  /* 0x0000000400007c02 */ /* 0x002fce0008000f00 */
.L_x_135:
[----:B-1----:R1:W2:Y:S02]  /*96e0*/  SYNCS.PHASECHK.TRANS64.TRYWAIT P0, [R0+URZ], R3 ;  /* 0x00000003000075a7 */ /* 0x0022a400080011ff */
[----:B--2---:R-:W-:Y:S05]  /*96f0*/  @!P0 NANOSLEEP.SYNCS 0x989680 ;  /* 0x009896800000895d */ /* 0x004fea0003900000 */
[----:B------:R-:W2:Y:S02]  /*9700*/  @!P0 SYNCS.PHASECHK.TRANS64 P0, [R0+URZ], R3 ;  /* 0x00000003000085a7 */ /* 0x000ea400080010ff */
[----:B--2---:R-:W-:Y:S05]  /*9710*/  @!P0 BRA `(.L_x_135) ;  /* 0xfffffffc00f08947 */ /* 0x004fea000383ffff */
[----:B------:R-:W-:Y:S05]  /*9720*/  BRA `(.L_x_136) ;  /* 0xffffff9000007947 */ /* 0x000fea000383ffff */
.L_x_44:
[----:B------:R-:W-:-:S07]  /*9730*/  MOV R0, UR5 ;  /* 0x0000000500007c02 */ /* 0x000fce0008000f00 */
.L_x_137:
[----:B-1----:R1:W2:Y:S02]  /*9740*/  SYNCS.PHASECHK.TRANS64.TRYWAIT P0, [R0+URZ], R3 ;  /* 0x00000003000075a7 */ /* 0x0022a400080011ff */
[----:B--2---:R-:W-:Y:S05]  /*9750*/  @!P0 NANOSLEEP.SYNCS 0x989680 ;  /* 0x009896800000895d */ /* 0x004fea0003900000 */
[----:B------:R-:W2:Y:S02]  /*9760*/  @!P0 SYNCS.PHASECHK.TRANS64 P0, [R0+URZ], R3 ;  /* 0x00000003000085a7 */ /* 0x000ea400080010ff */
[----:B--2---:R-:W-:Y:S05]  /*9770*/  @!P0 BRA `(.L_x_137) ;  /* 0xfffffffc00f08947 */ /* 0x004fea000383ffff */
[----:B------:R-:W-:Y:S05]  /*9780*/  BRA `(.L_x_138) ;  /* 0xffffff90000c7947 */ /* 0x000fea000383ffff */
.L_x_47:
[----:B-1----:R1:W2:Y:S02]  /*9790*/  SYNCS.PHASECHK.TRANS64.TRYWAIT P0, [R2+URZ+0xe0], R5 ;  /* 0x0000e005020075a7 */ /* 0x0022a400080011ff */
[----:B--2---:R-:W-:Y:S05]  /*97a0*/  @!P0 NANOSLEEP.SYNCS 0x989680 ;  /* 0x009896800000895d */ /* 0x004fea0003900000 */
[----:B------:R-:W2:Y:S02]  /*97b0*/  @!P0 SYNCS.PHASECHK.TRANS64 P0, [R2+URZ+0xe0], R5 ;  /* 0x0000e005020085a7 */ /* 0x000ea400080010ff */
[----:B--2---:R-:W-:Y:S05]  /*97c0*/  @!P0 BRA `(.L_x_47) ;  /* 0xfffffffc00f08947 */ /* 0x004fea000383ffff */
[----:B------:R-:W-:Y:S05]  /*97d0*/  BRA `(.L_x_139) ;  /* 0xffffff9000707947 */ /* 0x000fea000383ffff */
.L_x_48:
[----:B------:R-:W-:-:S07]  /*97e0*/  MOV R2, UR4 ;  /* 0x0000000400027c02 */ /* 0x000fce0008000f00 */
.L_x_140:
[----:B-1----:R1:W2:Y:S02]  /*97f0*/  SYNCS.PHASECHK.TRANS64.TRYWAIT P0, [R2+URZ+0x90], R5 ;  /* 0x00009005020075a7 */ /* 0x0022a400080011ff */
[----:B--2---:R-:W-:Y:S05]  /*9800*/  @!P0 NANOSLEEP.SYNCS 0x989680 ;  /* 0x009896800000895d */ /* 0x004fea0003900000 */
[----:B------:R-:W2:Y:S02]  /*9810*/  @!P0 SYNCS.PHASECHK.TRANS64 P0, [R2+URZ+0x90], R5 ;  /* 0x00009005020085a7 */ /* 0x000ea400080010ff */
[----:B--2---:R-:W-:Y:S05]  /*9820*/  @!P0 BRA `(.L_x_140) ;  /* 0xfffffffc00f08947 */ /* 0x004fea000383ffff */
[----:B------:R-:W-:Y:S05]  /*9830*/  BRA `(.L_x_141) ;  /* 0xffffff9000807947 */ /* 0x000fea000383ffff */
.L_x_49:
[----:B-1----:R1:W2:Y:S02]  /*9840*/  SYNCS.PHASECHK.TRANS64.TRYWAIT P1, [R2+URZ+0x80], R5 ;  /* 0x00008005020075a7 */ /* 0x0022a400080211ff */
[----:B--2---:R-:W-:Y:S05]  /*9850*/  @!P1 NANOSLEEP.SYNCS 0x989680 ;  /* 0x009896800000995d */ /* 0x004fea0003900000 */
[----:B------:R-:W2:Y:S02]  /*9860*/  @!P1 SYNCS.PHASECHK.TRANS64 P1, [R2+URZ+0x80], R5 ;  /* 0x00008005020095a7 */ /* 0x000ea400080210ff */
[----:B--2---:R-:W-:Y:S05]  /*9870*/  @!P1 BRA `(.L_x_49) ;  /* 0xfffffffc00f09947 */ /* 0x004fea000383ffff */
[----:B------:R-:W-:Y:S05]  /*9880*/  BRA `(.L_x_142) ;  /* 0xffffff9000b07947 */ /* 0x000fea000383ffff */
.L_x_52:
[----:B------:R-:W-:-:S07]  /*9890*/  MOV R0, UR4 ;  /* 0x0000000400007c02 */ /* 0x000fce0008000f00 */
.L_x_143:
[----:B-1----:R1:W2:Y:S02]  /*98a0*/  SYNCS.PHASECHK.TRANS64.TRYWAIT P0, [R0+URZ+0x90], R3 ;  /* 0x00009003000075a7 */ /* 0x0022a400080011ff */
[----:B--2---:R-:W-:Y:S05]  /*98b0*/  @!P0 NANOSLEEP.SYNCS 0x989680 ;  /* 0x009896800000895d */ /* 0x004fea0003900000 */
[----:B------:R-:W2:Y:S02]  /*98c0*/  @!P0 SYNCS.PHASECHK.TRANS64 P0, [R0+URZ+0x90], R3 ;  /* 0x00009003000085a7 */ /* 0x000ea400080010ff */
[----:B--2---:R-:W-:Y:S05]  /*98d0*/  @!P0 BRA `(.L_x_143) ;  /* 0xfffffffc00f08947 */ /* 0x004fea000383ffff */
[----:B------:R-:W-:Y:S05]  /*98e0*/  BRA `(.L_x_51) ;  /* 0xffffff9400047947 */ /* 0x000fea000383ffff */
.L_x_59:
[----:B-1----:R1:W2:Y:S02]  /*98f0*/  SYNCS.PHASECHK.TRANS64.TRYWAIT P1, [R0+URZ+0x80], R5 ;  /* 0x00008005000075a7 */ /* 0x0022a400080211ff */
[----:B--2---:R-:W-:Y:S05]  /*9900*/  @!P1 NANOSLEEP.SYNCS 0x989680 ;  /* 0x009896800000995d */ /* 0x004fea0003900000 */
[----:B------:R-:W2:Y:S02]  /*9910*/  @!P1 SYNCS.PHASECHK.TRANS64 P1, [R0+URZ+0x80], R5 ;  /* 0x00008005000095a7 */ /* 0x000ea400080210ff */
[----:B--2---:R-:W-:Y:S05]  /*9920*/  @!P1 BRA `(.L_x_59) ;  /* 0xfffffffc00f09947 */ /* 0x004fea000383ffff */
[----:B------:R-:W-:Y:S05]  /*9930*/  BRA `(.L_x_144) ;  /* 0xffffff98006c7947 */ /* 0x000fea000383ffff */
.L_x_60:
[----:B------:R-:W-:-:S07]  /*9940*/  MOV R3, UR23 ;  /* 0x0000001700037c02 */ /* 0x000fce0008000f00 */
.L_x_145:
[----:B-1----:R1:W2:Y:S02]  /*9950*/  SYNCS.PHASECHK.TRANS64.TRYWAIT P0, [R3+URZ+0xc0], R0 ;  /* 0x0000c000030075a7 */ /* 0x0022a400080011ff */
[----:B--2---:R-:W-:Y:S05]  /*9960*/  @!P0 NANOSLEEP.SYNCS 0x989680 ;  /* 0x009896800000895d */ /* 0x004fea0003900000 */
[----:B------:R-:W2:Y:S02]  /*9970*/  @!P0 SYNCS.PHASECHK.TRANS64 P0, [R3+URZ+0xc0], R0 ;  /* 0x0000c000030085a7 */ /* 0x000ea400080010ff */
[----:B--2---:R-:W-:Y:S05]  /*9980*/  @!P0 BRA `(.L_x_145) ;  /* 0xfffffffc00f08947 */ /* 0x004fea000383ffff */
[----:B------:R-:W-:Y:S05]  /*9990*/  BRA `(.L_x_146) ;  /* 0xffffff9800bc7947 */ /* 0x000fea000383ffff */
.L_x_63:
[----:B------:R-:W-:Y:S07]  /*99a0*/  MOV R0, UR5 ;  /* 0x0000000500007c02 */ /* 0x000fee0008000f00 */
.L_x_147:
[----:B-1----:R1:W2:Y:S02]  /*99b0*/  SYNCS.PHASECHK.TRANS64.TRYWAIT P0, [R0+URZ], R3 ;  /* 0x00000003000075a7 */ /* 0x0022a400080011ff */
[----:B--2---:R-:W-:Y:S05]  /*99c0*/  @!P0 NANOSLEEP.SYNCS 0x989680 ;  /* 0x009896800000895d */ /* 0x004fea0003900000 */
[----:B------:R-:W2:Y:S02]  /*99d0*/  @!P0 SYNCS.PHASECHK.TRANS64 P0, [R0+URZ], R3 ;  /* 0x00000003000085a7 */ /* 0x000ea400080010ff */
[----:B--2---:R-:W-:Y:S05]  /*99e0*/  @!P0 BRA `(.L_x_147) ;  /* 0xfffffffc00f08947 */ /* 0x004fea000383ffff */
[----:B------:R-:W-:Y:S05]  /*99f0*/  BRA `(.L_x_62) ;  /* 0xffffff9800d87947 */ /* 0x000fea000383ffff */
.L_x_66:
[----:B------:R-:W-:-:S07]  /*9a00*/  MOV R0, UR4 ;  /* 0x0000000400007c02 */ /* 0x000fce0008000f00 */
.L_x_148:
[----:B--2---:R2:W4:Y:S02]  /*9a10*/  SYNCS.PHASECHK.TRANS64.TRYWAIT P0, [R0+URZ], R3 ;  /* 0x00000003000075a7 */ /* 0x00452400080011ff */
[----:B----4-:R-:W-:Y:S05]  /*9a20*/  @!P0 NANOSLEEP.SYNCS 0x989680 ;  /* 0x009896800000895d */ /* 0x010fea0003900000 */
[----:B------:R-:W4:Y:S02]  /*9a30*/  @!P0 SYNCS.PHASECHK.TRANS64 P0, [R0+URZ], R3 ;  /* 0x00000003000085a7 */ /* 0x000f2400080010ff */
[----:B----4-:R-:W-:Y:S05]  /*9a40*/  @!P0 BRA `(.L_x_148) ;  /* 0xfffffffc00f08947 */ /* 0x010fea000383ffff */
[----:B------:R-:W-:Y:S05]  /*9a50*/  BRA `(.L_x_149) ;  /* 0xffffff9c008c7947 */ /* 0x000fea000383ffff */
.L_x_67:
[----:B------:R-:W-:-:S07]  /*9a60*/  MOV R0, UR5 ;  /* 0x0000000500007c02 */ /* 0x000fce0008000f00 */
.L_x_150:
[----:B-1----:R1:W2:Y:S02]  /*9a70*/  SYNCS.PHASECHK.TRANS64.TRYWAIT P0, [R0+URZ], R3 ;  /* 0x00000003000075a7 */ /* 0x0022a400080011ff */
[----:B--2---:R-:W-:Y:S05]  /*9a80*/  @!P0 NANOSLEEP.SYNCS 0x989680 ;  /* 0x009896800000895d */ /* 0x004fea0003900000 */
[----:B------:R-:W2:Y:S02]  /*9a90*/  @!P0 SYNCS.PHASECHK.TRANS64 P0, [R0+URZ], R3 ;  /* 0x00000003000085a7 */ /* 0x000ea400080010ff */
[----:B--2---:R-:W-:Y:S05]  /*9aa0*/  @!P0 BRA `(.L_x_150) ;  /* 0xfffffffc00f08947 */ /* 0x004fea000383ffff */
[----:B------:R-:W-:Y:S05]  /*9ab0*/  BRA `(.L_x_151) ;  /* 0xffffff9c00987947 */ /* 0x000fea000383ffff */
.L_x_68:
[----:B------:R-:W-:-:S07]  /*9ac0*/  MOV R0, UR5 ;  /* 0x0000000500007c02 */ /* 0x000fce0008000f00 */
.L_x_152:
[----:B-1----:R1:W2:Y:S02]  /*9ad0*/  SYNCS.PHASECHK.TRANS64.TRYWAIT P0, [R0+URZ], R3 ;  /* 0x00000003000075a7 */ /* 0x0022a400080011ff */
[----:B--2---:R-:W-:Y:S05]  /*9ae0*/  @!P0 NANOSLEEP.SYNCS 0x989680 ;  /* 0x009896800000895d */ /* 0x004fea0003900000 */
[----:B------:R-:W2:Y:S02]  /*9af0*/  @!P0 SYNCS.PHASECHK.TRANS64 P0, [R0+URZ], R3 ;  /* 0x00000003000085a7 */ /* 0x000ea400080010ff */
[----:B--2---:R-:W-:Y:S05]  /*9b00*/  @!P0 BRA `(.L_x_152) ;  /* 0xfffffffc00f08947 */ /* 0x004fea000383ffff */
[----:B------:R-:W-:Y:S05]  /*9b10*/  BRA `(.L_x_153) ;  /* 0xffffff9c00a47947 */ /* 0x000fea000383ffff */
.L_x_69:
[----:B------:R-:W-:-:S07]  /*9b20*/  MOV R0, UR4 ;  /* 0x0000000400007c02 */ /* 0x000fce0008000f00 */
.L_x_154:
[----:B-1----:R1:W2:Y:S02]  /*9b30*/  SYNCS.PHASECHK.TRANS64.TRYWAIT P0, [R0+URZ], R3 ;  /* 0x00000003000075a7 */ /* 0x0022a400080011ff */
[----:B--2---:R-:W-:Y:S05]  /*9b40*/  @!P0 NANOSLEEP.SYNCS 0x989680 ;  /* 0x009896800000895d */ /* 0x004fea0003900000 */
[----:B------:R-:W2:Y:S02]  /*9b50*/  @!P0 SYNCS.PHASECHK.TRANS64 P0, [R0+URZ], R3 ;  /* 0x00000003000085a7 */ /* 0x000ea400080010ff */
[----:B--2---:R-:W-:Y:S05]  /*9b60*/  @!P0 BRA `(.L_x_154) ;  /* 0xfffffffc00f08947 */ /* 0x004fea000383ffff */
[----:B------:R-:W-:Y:S05]  /*9b70*/  BRA `(.L_x_155) ;  /* 0xffffff9c00b07947 */ /* 0x000fea000383ffff */
.L_x_74:
[----:B--2---:R2:W3:Y:S02]  /*9b80*/  SYNCS.PHASECHK.TRANS64.TRYWAIT P0, [R12+URZ+0x80], R9 ;  /* 0x000080090c0075a7 */ /* 0x0044e400080011ff */
[----:B---3--:R-:W-:Y:S05]  /*9b90*/  @!P0 NANOSLEEP.SYNCS 0x989680 ;  /* 0x009896800000895d */ /* 0x008fea0003900000 */
[----:B------:R-:W3:Y:S02]  /*9ba0*/  @!P0 SYNCS.PHASECHK.TRANS64 P0, [R12+URZ+0x80], R9 ;  /* 0x000080090c0085a7 */ /* 0x000ee400080010ff */
[----:B---3--:R-:W-:Y:S05]  /*9bb0*/  @!P0 BRA `(.L_x_74) ;  /* 0xfffffffc00f08947 */ /* 0x008fea000383ffff */
[----:B------:R-:W-:Y:S05]  /*9bc0*/  BRA `(.L_x_156) ;  /* 0xffffffa000e07947 */ /* 0x000fea000383ffff */
.L_x_77:
[----:B------:R-:W-:Y:S07]  /*9bd0*/  MOV R0, UR21 ;  /* 0x0000001500007c02 */ /* 0x000fee0008000f00 */
.L_x_157:
[----:B--2---:R2:W3:Y:S02]  /*9be0*/  SYNCS.PHASECHK.TRANS64.TRYWAIT P2, [R0+URZ+0x78], R11 ;  /* 0x0000780b000075a7 */ /* 0x0044e400080411ff */
[----:B---3--:R-:W-:Y:S05]  /*9bf0*/  @!P2 NANOSLEEP.SYNCS 0x989680 ;  /* 0x009896800000a95d */ /* 0x008fea0003900000 */
[----:B------:R-:W3:Y:S02]  /*9c00*/  @!P2 SYNCS.PHASECHK.TRANS64 P2, [R0+URZ+0x78], R11 ;  /* 0x0000780b0000a5a7 */ /* 0x000ee400080410ff */
[----:B---3--:R-:W-:Y:S05]  /*9c10*/  @!P2 BRA `(.L_x_157) ;  /* 0xfffffffc00f0a947 */ /* 0x008fea000383ffff */
[----:B------:R-:W-:Y:S05]  /*9c20*/  BRA `(.L_x_76) ;  /* 0xffffffa800487947 */ /* 0x000fea000383ffff */
.L_x_80:
[----:B--2---:R-:W-:Y:S07]  /*9c30*/  MOV R0, UR21 ;  /* 0x0000001500007c02 */ /* 0x004fee0008000f00 */
.L_x_158:
[----:B--2---:R2:W3:Y:S02]  /*9c40*/  SYNCS.PHASECHK.TRANS64.TRYWAIT P0, [R0+URZ+0x50], R9 ;  /* 0x00005009000075a7 */ /* 0x0044e400080011ff */
[----:B---3--:R-:W-:Y:S05]  /*9c50*/  @!P0 NANOSLEEP.SYNCS 0x989680 ;  /* 0x009896800000895d */ /* 0x008fea0003900000 */
[----:B------:R-:W3:Y:S02]  /*9c60*/  @!P0 SYNCS.PHASECHK.TRANS64 P0, [R0+URZ+0x50], R9 ;  /* 0x00005009000085a7 */ /* 0x000ee400080010ff */
[----:B---3--:R-:W-:Y:S05]  /*9c70*/  @!P0 BRA `(.L_x_158) ;  /* 0xfffffffc00f08947 */ /* 0x008fea000383ffff */
[----:B------:R-:W-:Y:S05]  /*9c80*/  BRA `(.L_x_159) ;  /* 0xffffffa800a47947 */ /* 0x000fea000383ffff */
.L_x_81:
[----:B------:R-:W-:Y:S07]  /*9c90*/  MOV R0, UR21 ;  /* 0x0000001500007c02 */ /* 0x000fee0008000f00 */
.L_x_160:
[----:B--2---:R2:W3:Y:S02]  /*9ca0*/  SYNCS.PHASECHK.TRANS64.TRYWAIT P0, [R0+URZ+0x58], R9 ;  /* 0x00005809000075a7 */ /* 0x0044e400080011ff */
[----:B---3--:R-:W-:Y:S05]  /*9cb0*/  @!P0 NANOSLEEP.SYNCS 0x989680 ;  /* 0x009896800000895d */ /* 0x008fea0003900000 */
[----:B------:R-:W3:Y:S02]  /*9cc0*/  @!P0 SYNCS.PHASECHK.TRANS64 P0, [R0+URZ+0x58], R9 ;  /* 0x00005809000085a7 */ /* 0x000ee400080010ff */
[----:B---3--:R-:W-:Y:S05]  /*9cd0*/  @!P0 BRA `(.L_x_160) ;  /* 0xfffffffc00f08947 */ /* 0x008fea000383ffff */
[----:B------:R-:W-:Y:S05]  /*9ce0*/  BRA `(.L_x_161) ;  /* 0xffffffa800dc7947 */ /* 0x000fea000383ffff */
.L_x_82:
[----:B------:R-:W-:Y:S07]  /*9cf0*/  MOV R0, UR21 ;  /* 0x0000001500007c02 */ /* 0x000fee0008000f00 */
.L_x_162:
[----:B--2---:R2:W3:Y:S02]  /*9d00*/  SYNCS.PHASECHK.TRANS64.TRYWAIT P0, [R0+URZ+0x60], R9 ;  /* 0x00006009000075a7 */ /* 0x0044e400080011ff */
[----:B---3--:R-:W-:Y:S05]  /*9d10*/  @!P0 NANOSLEEP.SYNCS 0x989680 ;  /* 0x009896800000895d */ /* 0x008fea0003900000 */
[----:B------:R-:W3:Y:S02]  /*9d20*/  @!P0 SYNCS.PHASECHK.TRANS64 P0, [R0+URZ+0x60], R9 ;  /* 0x00006009000085a7 */ /* 0x000ee400080010ff */
[----:B---3--:R-:W-:Y:S05]  /*9d30*/  @!P0 BRA `(.L_x_162) ;  /* 0xfffffffc00f08947 */ /* 0x008fea000383ffff */
[----:B------:R-:W-:Y:S05]  /*9d40*/  BRA `(.L_x_163) ;  /* 0xffffffac00207947 */ /* 0x000fea000383ffff */
.L_x_83:
[----:B------:R-:W-:Y:S07]  /*9d50*/  MOV R0, UR21 ;  /* 0x0000001500007c02 */ /* 0x000fee0008000f00 */
.L_x_164:
[----:B--2---:R2:W3:Y:S02]  /*9d60*/  SYNCS.PHASECHK.TRANS64.TRYWAIT P0, [R0+URZ+0x68], R9 ;  /* 0x00006809000075a7 */ /* 0x0044e400080011ff */
[----:B---3--:R-:W-:Y:S05]  /*9d70*/  @!P0 NANOSLEEP.SYNCS 0x989680 ;  /* 0x009896800000895d */ /* 0x008fea0003900000 */
[----:B------:R-:W3:Y:S02]  /*9d80*/  @!P0 SYNCS.PHASECHK.TRANS64 P0, [R0+URZ+0x68], R9 ;  /* 0x00006809000085a7 */ /* 0x000ee400080010ff */
[----:B---3--:R-:W-:Y:S05]  /*9d90*/  @!P0 BRA `(.L_x_164) ;  /* 0xfffffffc00f08947 */ /* 0x008fea000383ffff */
[----:B------:R-:W-:Y:S05]  /*9da0*/  BRA `(.L_x_165) ;  /* 0xffffffac00607947 */ /* 0x000fea000383ffff */
.L_x_85:
[----:B------:R-:W-:-:S07]  /*9db0*/  MOV R0, UR21 ;  /* 0x0000001500007c02 */ /* 0x000fce0008000f00 */
.L_x_166:
[----:B---3--:R3:W4:Y:S02]  /*9dc0*/  SYNCS.PHASECHK.TRANS64.TRYWAIT P0, [R0+URZ+0x50], R3 ;  /* 0x00005003000075a7 */ /* 0x00872400080011ff */
[----:B----4-:R-:W-:Y:S05]  /*9dd0*/  @!P0 NANOSLEEP.SYNCS 0x989680 ;  /* 0x009896800000895d */ /* 0x010fea0003900000 */
[----:B------:R-:W4:Y:S02]  /*9de0*/  @!P0 SYNCS.PHASECHK.TRANS64 P0, [R0+URZ+0x50], R3 ;  /* 0x00005003000085a7 */ /* 0x000f2400080010ff */
[----:B----4-:R-:W-:Y:S05]  /*9df0*/  @!P0 BRA `(.L_x_166) ;  /* 0xfffffffc00f08947 */ /* 0x010fea000383ffff */
[----:B------:R-:W-:Y:S05]  /*9e00*/  BRA `(.L_x_167) ;  /* 0xffffffac00d47947 */ /* 0x000fea000383ffff */
.L_x_86:
[----:B---3--:R-:W-:-:S07]  /*9e10*/  MOV R0, UR21 ;  /* 0x0000001500007c02 */ /* 0x008fce0008000f00 */
.L_x_168:
[----:B---3--:R3:W4:Y:S02]  /*9e20*/  SYNCS.PHASECHK.TRANS64.TRYWAIT P0, [R0+URZ+0x58], R3 ;  /* 0x00005803000075a7 */ /* 0x00872400080011ff */
[----:B----4-:R-:W-:Y:S05]  /*9e30*/  @!P0 NANOSLEEP.SYNCS 0x989680 ;  /* 0x009896800000895d */ /* 0x010fea0003900000 */
[----:B------:R-:W4:Y:S02]  /*9e40*/  @!P0 SYNCS.PHASECHK.TRANS64 P0, [R0+URZ+0x58], R3 ;  /* 0x00005803000085a7 */ /* 0x000f2400080010ff */
[----:B----4-:R-:W-:Y:S05]  /*9e50*/  @!P0 BRA `(.L_x_168) ;  /* 0xfffffffc00f08947 */ /* 0x010fea000383ffff */
[----:B------:R-:W-:Y:S05]  /*9e60*/  BRA `(.L_x_169) ;  /* 0xffffffac00c47947 */ /* 0x000fea000383ffff */
.L_x_87:
[----:B---3--:R-:W-:-:S07]  /*9e70*/  MOV R0, UR21 ;  /* 0x0000001500007c02 */ /* 0x008fce0008000f00 */
.L_x_170:
[----:B---3--:R3:W4:Y:S02]  /*9e80*/  SYNCS.PHASECHK.TRANS64.TRYWAIT P0, [R0+URZ+0x60], R3 ;  /* 0x00006003000075a7 */ /* 0x00872400080011ff */
[----:B----4-:R-:W-:Y:S05]  /*9e90*/  @!P0 NANOSLEEP.SYNCS 0x989680 ;  /* 0x009896800000895d */ /* 0x010fea0003900000 */
[----:B------:R-:W4:Y:S02]  /*9ea0*/  @!P0 SYNCS.PHASECHK.TRANS64 P0, [R0+URZ+0x60], R3 ;  /* 0x00006003000085a7 */ /* 0x000f2400080010ff */
[----:B----4-:R-:W-:Y:S05]  /*9eb0*/  @!P0 BRA `(.L_x_170) ;  /* 0xfffffffc00f08947 */ /* 0x010fea000383ffff */
[----:B------:R-:W-:Y:S05]  /*9ec0*/  BRA `(.L_x_171) ;  /* 0xffffffac00b47947 */ /* 0x000fea000383ffff */
.L_x_89:
[----:B-1----:R1:W2:Y:S02]  /*9ed0*/  SYNCS.PHASECHK.TRANS64.TRYWAIT P0, [R3+URZ+0x80], R0 ;  /* 0x00008000030075a7 */ /* 0x0022a400080011ff */
[----:B--2---:R-:W-:Y:S05]  /*9ee0*/  @!P0 NANOSLEEP.SYNCS 0x989680 ;  /* 0x009896800000895d */ /* 0x004fea0003900000 */
[----:B------:R-:W2:Y:S02]  /*9ef0*/  @!P0 SYNCS.PHASECHK.TRANS64 P0, [R3+URZ+0x80], R0 ;  /* 0x00008000030085a7 */ /* 0x000ea400080010ff */
[----:B--2---:R-:W-:Y:S05]  /*9f00*/  @!P0 BRA `(.L_x_89) ;  /* 0xfffffffc00f08947 */ /* 0x004fea000383ffff */
[----:B------:R-:W-:Y:S05]  /*9f10*/  BRA `(.L_x_172) ;  /* 0xffffffb000847947 */ /* 0x000fea000383ffff */
.L_x_100:
[----:B--2---:R2:W1:Y:S02]  /*9f20*/  SYNCS.PHASECHK.TRANS64.TRYWAIT P1, [R2+URZ+0x30], R3 ;  /* 0x00003003020075a7 */ /* 0x00446400080211ff */
[----:B-1----:R-:W-:Y:S05]  /*9f30*/  @!P1 NANOSLEEP.SYNCS 0x989680 ;  /* 0x009896800000995d */ /* 0x002fea0003900000 */
[----:B------:R-:W1:Y:S02]  /*9f40*/  @!P1 SYNCS.PHASECHK.TRANS64 P1, [R2+URZ+0x30], R3 ;  /* 0x00003003020095a7 */ /* 0x000e6400080210ff */
[----:B-1----:R-:W-:Y:S05]  /*9f50*/  @!P1 BRA `(.L_x_100) ;  /* 0xfffffffc00f09947 */ /* 0x002fea000383ffff */
[----:B------:R-:W-:Y:S05]  /*9f60*/  BRA `(.L_x_99) ;  /* 0xffffffbc00fc7947 */ /* 0x000fea000383ffff */
.L_x_102:
[----:B--2---:R2:W4:Y:S02]  /*9f70*/  SYNCS.PHASECHK.TRANS64.TRYWAIT P0, [R71+URZ+0xa0], R4 ;  /* 0x0000a004470075a7 */ /* 0x00452400080011ff */
[----:B----4-:R-:W-:Y:S05]  /*9f80*/  @!P0 NANOSLEEP.SYNCS 0x989680 ;  /* 0x009896800000895d */ /* 0x010fea0003900000 */
[----:B------:R-:W4:Y:S02]  /*9f90*/  @!P0 SYNCS.PHASECHK.TRANS64 P0, [R71+URZ+0xa0], R4 ;  /* 0x0000a004470085a7 */ /* 0x000f2400080010ff */
[----:B----4-:R-:W-:Y:S05]  /*9fa0*/  @!P0 BRA `(.L_x_102) ;  /* 0xfffffffc00f08947 */ /* 0x010fea000383ffff */
[----:B------:R-:W-:Y:S05]  /*9fb0*/  BRA `(.L_x_101) ;  /* 0xffffffc0004c7947 */ /* 0x000fea000383ffff */
.L_x_110:
[----:B---3--:R3:W4:Y:S02]  /*9fc0*/  SYNCS.PHASECHK.TRANS64.TRYWAIT P0, [R112+URZ+0x30], R3 ;  /* 0x00003003700075a7 */ /* 0x00872400080011ff */
[----:B----4-:R-:W-:Y:S05]  /*9fd0*/  @!P0 NANOSLEEP.SYNCS 0x989680 ;  /* 0x009896800000895d */ /* 0x010fea0003900000 */
[----:B------:R-:W4:Y:S02]  /*9fe0*/  @!P0 SYNCS.PHASECHK.TRANS64 P0, [R112+URZ+0x30], R3 ;  /* 0x00003003700085a7 */ /* 0x000f2400080010ff */
[----:B----4-:R-:W-:Y:S05]  /*9ff0*/  @!P0 BRA `(.L_x_110) ;  /* 0xfffffffc00f08947 */ /* 0x010fea000383ffff */
[----:B------:R-:W-:Y:S05]  /*a000*/  BRA `(.L_x_109) ;  /* 0xffffffcc00407947 */ /* 0x000fea000383ffff */
.L_x_118:
[----:B---3--:R3:W4:Y:S02]  /*a010*/  SYNCS.PHASECHK.TRANS64.TRYWAIT P0, [R112+URZ+0x30], R5 ;  /* 0x00003005700075a7 */ /* 0x00872400080011ff */
[----:B----4-:R-:W-:Y:S05]  /*a020*/  @!P0 NANOSLEEP.SYNCS 0x989680 ;  /* 0x009896800000895d */ /* 0x010fea0003900000 */
[----:B------:R-:W4:Y:S02]  /*a030*/  @!P0 SYNCS.PHASECHK.TRANS64 P0, [R112+URZ+0x30], R5 ;  /* 0x00003005700085a7 */ /* 0x000f2400080010ff */
[----:B----4-:R-:W-:Y:S05]  /*a040*/  @!P0 BRA `(.L_x_118) ;  /* 0xfffffffc00f08947 */ /* 0x010fea000383ffff */
[----:B------:R-:W-:Y:S05]  /*a050*/  BRA `(.L_x_117) ;  /* 0xffffffd800807947 */ /* 0x000fea000383ffff */
.L_x_126:
[----:B---3--:R3:W4:Y:S02]  /*a060*/  SYNCS.PHASECHK.TRANS64.TRYWAIT P0, [R102+URZ+0x30], R3 ;  /* 0x00003003660075a7 */ /* 0x00872400080011ff */
[----:B----4-:R-:W-:Y:S05]  /*a070*/  @!P0 NANOSLEEP.SYNCS 0x989680 ;  /* 0x009896800000895d */ /* 0x010fea0003900000 */
[----:B------:R-:W4:Y:S02]  /*a080*/  @!P0 SYNCS.PHASECHK.TRANS64 P0, [R102+URZ+0x30], R3 ;  /* 0x00003003660085a7 */ /* 0x000f2400080010ff */
[----:B----4-:R-:W-:Y:S05]  /*a090*/  @!P0 BRA `(.L_x_126) ;  /* 0xfffffffc00f08947 */ /* 0x010fea000383ffff */
[----:B------:R-:W-:Y:S05]  /*a0a0*/  BRA `(.L_x_125) ;  /* 0xffffffe400cc7947 */ /* 0x000fea000383ffff */
        .weak           $__internal_0_$__cuda_sm10x_tcgen05_guardrail_trap_col_being_dealloced_not_returned_by_alloc
        .type           $__internal_0_$__cuda_sm10x_tcgen05_guardrail_trap_col_being_dealloced_not_returned_by_alloc,@function
        .size           $__internal_0_$__cuda_sm10x_tcgen05_guardrail_trap_col_being_dealloced_not_returned_by_alloc,($__internal_1_$__cuda_sm10x_tcgen05_guardrail_trap_phase_invalid_during_alloc - $__internal_0_$__cuda_sm10x_tcgen05_guardrail_trap_col_being_dealloced_not_returned_by_alloc)
$__internal_0_$__cuda_sm10x_tcgen05_guardrail_trap_col_being_dealloced_not_returned_by_alloc:
[----:B------:R-:W-:Y:S05]  /*a0b0*/  BPT.TRAP 0x1 ;  /* 0x000000040000795c */ /* 0x000fea0000300000 */
[----:B------:R-:W-:-:S04]  /*a0c0*/  HFMA2 R3, -RZ, RZ, 0, 0 ;  /* 0x00000000ff037431 */ /* 0x000fc800000001ff */
[----:B------:R-:W-:Y:S05]  /*a0d0*/  RET.REL.NODEC R2 `(_ZN7cutlass13device_kernelINS_4gemm6kernel13GemmUniversalIN4cute5tupleIJiiiiEEENS1_10collective13CollectiveMmaINS1_35MainloopSm100TmaUmmaWarpSpecializedILi3ELi2ELi4ENS5_IJNS4_1CILi1EEENSA_ILi2EEESB_EEEEENS5_IJNSA_ILi64EEENSA_ILi256EEESF_EEENS_12float_e4m3_tENS5_IJlSB_lEEESI_SJ_NS4_8TiledMMAINS4_8MMA_AtomIJNS4_10MMA_TraitsINS4_19SM100_MMA_F8F6F4_SSEJSI_SI_fSF_SG_NS4_17integral_constantINS4_4UMMA5MajorELSQ_0EEESR_NSO_INSP_7ScaleInELSS_0EEEST_EEEEEENS4_6LayoutINS5_IJSB_SB_SB_EEENS5_IJNSA_ILi0EEESY_SY_EEEEENS5_IJNS4_10UnderscoreES11_S11_EEEEENS4_23SM90_TMA_LOAD_MULTICASTENS4_14ComposedLayoutINS4_7SwizzleILi2ELi4ELi3EEENS4_18smem_ptr_flag_bitsILi8EEENSW_INS5_IJNSA_ILi8EEESF_EEENS5_IJSF_SB_EEEEEEEvNS4_8identityENS4_13SM90_TMA_LOADES1E_vS1F_EENS_8epilogue10collective18CollectiveEpilogueINS1I_23Sm100TmaWarpSpecializedILi4ELi2ELi32ELb0ELb0EEEJSH_NS5_IJNSW_ISF_SB_EES1N_EEESI_SJ_SI_SJ_NS1I_6fusion15FusionCallbacksIS1M_NS1P_17LinearCombinationISI_fSI_fLNS_15FloatRoundStyleE2EEESH_S1O_JEEENS4_5SM1004TMEM4LOAD26SM100_TMEM_LOAD_16dp32b32xES1G_S1E_NS4_39AutoVectorizingCopyWithAssumedAlignmentILi128EEENS4_14SM90_TMA_STOREES1E_S20_S20_EEEvvEEEEvNT_6ParamsE) ;  /* 0xffffff5c02c87950 */ /* 0x000fea0003c3ffff */
        .weak           $__internal_1_$__cuda_sm10x_tcgen05_guardrail_trap_phase_invalid_during_alloc
        .type           $__internal_1_$__cuda_sm10x_tcgen05_guardrail_trap_phase_invalid_during_alloc,@function
        .size           $__internal_1_$__cuda_sm10x_tcgen05_guardrail_trap_phase_invalid_during_alloc,($__internal_2_$__cuda_sm10x_tcgen05_guardrail_trap_unallocated_columns_being_dealloced - $__internal_1_$__cuda_sm10x_tcgen05_guardrail_trap_phase_invalid_during_alloc)
$__internal_1_$__cuda_sm10x_tcgen05_guardrail_trap_phase_invalid_during_alloc:
[----:B------:R-:W-:Y:S05]  /*a0e0*/  BPT.TRAP 0x1 ;  /* 0x000000040000795c */ /* 0x000fea0000300000 */
[----:B------:R-:W-:-:S04]  /*a0f0*/  MOV R5, 0x0 ;  /* 0x0000000000057802 */ /* 0x000fc80000000f00 */
[----:B------:R-:W-:Y:S05]  /*a100*/  RET.REL.NODEC R4 `(_ZN7cutlass13device_kernelINS_4gemm6kernel13GemmUniversalIN4cute5tupleIJiiiiEEENS1_10collective13CollectiveMmaINS1_35MainloopSm100TmaUmmaWarpSpecializedILi3ELi2ELi4ENS5_IJNS4_1CILi1EEENSA_ILi2EEESB_EEEEENS5_IJNSA_ILi64EEENSA_ILi256EEESF_EEENS_12float_e4m3_tENS5_IJlSB_lEEESI_SJ_NS4_8TiledMMAINS4_8MMA_AtomIJNS4_10MMA_TraitsINS4_19SM100_MMA_F8F6F4_SSEJSI_SI_fSF_SG_NS4_17integral_constantINS4_4UMMA5MajorELSQ_0EEESR_NSO_INSP_7ScaleInELSS_0EEEST_EEEEEENS4_6LayoutINS5_IJSB_SB_SB_EEENS5_IJNSA_ILi0EEESY_SY_EEEEENS5_IJNS4_10UnderscoreES11_S11_EEEEENS4_23SM90_TMA_LOAD_MULTICASTENS4_14ComposedLayoutINS4_7SwizzleILi2ELi4ELi3EEENS4_18smem_ptr_flag_bitsILi8EEENSW_INS5_IJNSA_ILi8EEESF_EEENS5_IJSF_SB_EEEEEEEvNS4_8identityENS4_13SM90_TMA_LOADES1E_vS1F_EENS_8epilogue10collective18CollectiveEpilogueINS1I_23Sm100TmaWarpSpecializedILi4ELi2ELi32ELb0ELb0EEEJSH_NS5_IJNSW_ISF_SB_EES1N_EEESI_SJ_SI_SJ_NS1I_6fusion15FusionCallbacksIS1M_NS1P_17LinearCombinationISI_fSI_fLNS_15FloatRoundStyleE2EEESH_S1O_JEEENS4_5SM1004TMEM4LOAD26SM100_TMEM_LOAD_16dp32b32xES1G_S1E_NS4_39AutoVectorizingCopyWithAssumedAlignmentILi128EEENS4_14SM90_TMA_STOREES1E_S20_S20_EEEvvEEEEvNT_6ParamsE) ;  /* 0xffffff5c04bc7950 */ /* 0x000fea0003c3ffff */
        .weak           $__internal_2_$__cuda_sm10x_tcgen05_guardrail_trap_unallocated_columns_being_dealloced
        .type           $__internal_2_$__cuda_sm10x_tcgen05_guardrail_trap_unallocated_columns_being_dealloced,@function
        .size           $__internal_2_$__cuda_sm10x_tcgen05_guardrail_trap_unallocated_columns_being_dealloced,(.L_x_174 - $__internal_2_$__cuda_sm10x_tcgen05_guardrail_trap_unallocated_columns_being_dealloced)
$__internal_2_$__cuda_sm10x_tcgen05_guardrail_trap_unallocated_columns_being_dealloced:
[----:B------:R-:W-:Y:S05]  /*a110*/  BPT.TRAP 0x1 ;  /* 0x000000040000795c */ /* 0x000fea0000300000 */
[----:B------:R-:W-:-:S04]  /*a120*/  HFMA2 R3, -RZ, RZ, 0, 0 ;  /* 0x00000000ff037431 */ /* 0x000fc800000001ff */
[----:B------:R-:W-:Y:S05]  /*a130*/  RET.REL.NODEC R2 `(_ZN7cutlass13device_kernelINS_4gemm6kernel13GemmUniversalIN4cute5tupleIJiiiiEEENS1_10collective13CollectiveMmaINS1_35MainloopSm100TmaUmmaWarpSpecializedILi3ELi2ELi4ENS5_IJNS4_1CILi1EEENSA_ILi2EEESB_EEEEENS5_IJNSA_ILi64EEENSA_ILi256EEESF_EEENS_12float_e4m3_tENS5_IJlSB_lEEESI_SJ_NS4_8TiledMMAINS4_8MMA_AtomIJNS4_10MMA_TraitsINS4_19SM100_MMA_F8F6F4_SSEJSI_SI_fSF_SG_NS4_17integral_constantINS4_4UMMA5MajorELSQ_0EEESR_NSO_INSP_7ScaleInELSS_0EEEST_EEEEEENS4_6LayoutINS5_IJSB_SB_SB_EEENS5_IJNSA_ILi0EEESY_SY_EEEEENS5_IJNS4_10UnderscoreES11_S11_EEEEENS4_23SM90_TMA_LOAD_MULTICASTENS4_14ComposedLayoutINS4_7SwizzleILi2ELi4ELi3EEENS4_18smem_ptr_flag_bitsILi8EEENSW_INS5_IJNSA_ILi8EEESF_EEENS5_IJSF_SB_EEEEEEEvNS4_8identityENS4_13SM90_TMA_LOADES1E_vS1F_EENS_8epilogue10collective18CollectiveEpilogueINS1I_23Sm100TmaWarpSpecializedILi4ELi2ELi32ELb0ELb0EEEJSH_NS5_IJNSW_ISF_SB_EES1N_EEESI_SJ_SI_SJ_NS1I_6fusion15FusionCallbacksIS1M_NS1P_17LinearCombinationISI_fSI_fLNS_15FloatRoundStyleE2EEESH_S1O_JEEENS4_5SM1004TMEM4LOAD26SM100_TMEM_LOAD_16dp32b32xES1G_S1E_NS4_39AutoVectorizingCopyWithAssumedAlignmentILi128EEENS4_14SM90_TMA_STOREES1E_S20_S20_EEEvvEEEEvNT_6ParamsE) ;  /* 0xffffff5c02b07950 */ /* 0x000fea0003c3ffff */
.L_x_173:
[----:B------:R-:W-:-:S00]  /*a140*/  BRA `(.L_x_173) ;  /* 0xfffffffc00fc7947 */ /* 0x000fc0000383ffff */
[----:B------:R-:W-:-:S00]  /*a150*/  NOP ;  /* 0x0000000000007918 */ /* 0x000fc00000000000 */
        /* <DEDUP_REMOVED lines=10> */
.L_x_174:


//--------------------- .nv.global.init           --------------------------
	.section	.nv.global.init,"aw",@progbits
.nv.global.init:
	.type		$str$27,@object
	.size		$str$27,($str$28 - $str$27)
$str$27:
        /*0000*/ 	.byte	0x28, 0x61, 0x64, 0x64, 0x72, 0x65, 0x73, 0x73, 0x20, 0x26, 0x20, 0x6d, 0x61, 0x73, 0x6b, 0x29
        /*0010*/ 	.byte	0x20, 0x3d, 0x3d, 0x20, 0x30, 0x00
	.type		$str$28,@object
	.size		$str$28,($str$26 - $str$28)
$str$28:
        /*0016*/ 	.byte	0x2f, 0x74, 0x6d, 0x70, 0x2f, 0x63, 0x75, 0x74, 0x6c, 0x61, 0x73, 0x73, 0x5f, 0x73, 0x77, 0x65
        /*0026*/ 	.byte	0x65, 0x70, 0x5f, 0x73, 0x72, 0x63, 0x2f, 0x69, 0x6e, 0x63, 0x6c, 0x75, 0x64, 0x65, 0x2f, 0x63
        /*0036*/ 	.byte	0x75, 0x74, 0x65, 0x2f, 0x70, 0x6f, 0x69, 0x6e, 0x74, 0x65, 0x72, 0x5f, 0x66, 0x6c, 0x61, 0x67
        /*0046*/ 	.byte	0x67, 0x65, 0x64, 0x2e, 0x68, 0x70, 0x70, 0x00
	.type		$str$26,@object
	.size		$str$26,($str$25 - $str$26)
$str$26:
        /*004e*/ 	.byte	0x2f, 0x74, 0x6d, 0x70, 0x2f, 0x63, 0x75, 0x74, 0x6c, 0x61, 0x73, 0x73, 0x5f, 0x73, 0x77, 0x65
        /*005e*/ 	.byte	0x65, 0x70, 0x5f, 0x73, 0x72, 0x63, 0x2f, 0x69, 0x6e, 0x63, 0x6c, 0x75, 0x64, 0x65, 0x2f, 0x63
        /*006e*/ 	.byte	0x75, 0x74, 0x65, 0x2f, 0x61, 0x74, 0x6f, 0x6d, 0x2f, 0x63, 0x6f, 0x70, 0x79, 0x5f, 0x74, 0x72
        /*007e*/ 	.byte	0x61, 0x69, 0x74, 0x73, 0x5f, 0x73, 0x6d, 0x31, 0x30, 0x30, 0x2e, 0x68, 0x70, 0x70, 0x00
	.type		$str$25,@object
	.size		$str$25,(__unnamed_1 - $str$25)
$str$25:
        /*008d*/ 	.byte	0x28, 0x28, 0x75, 0x69, 0x6e, 0x74, 0x33, 0x32, 0x5f, 0x74, 0x28, 0x74, 0x68, 0x72, 0x65, 0x61
        /*009d*/ 	.byte	0x64, 0x49, 0x64, 0x78, 0x2e, 0x78, 0x29, 0x20, 0x2f, 0x20, 0x33, 0x32, 0x29, 0x20, 0x25, 0x20
        /*00ad*/ 	.byte	0x34, 0x29, 0x20, 0x3d, 0x3d, 0x20, 0x28, 0x28, 0x28, 0x74, 0x6d, 0x65, 0x6d, 0x5f, 0x61, 0x64
        /*00bd*/ 	.byte	0x64, 0x72, 0x20, 0x3e, 0x3e, 0x20, 0x31, 0x36, 0x29, 0x20, 0x2f, 0x20, 0x33, 0x32, 0x29, 0x20
        /*00cd*/ 	.byte	0x25, 0x20, 0x34, 0x29, 0x00
	.type		__unnamed_1,@object
	.size		__unnamed_1,(__unnamed_2 - __unnamed_1)
__unnamed_1:
        /*00d2*/ 	.byte	0x61, 0x75, 0x74, 0x6f, 0x20, 0x63, 0x75, 0x74, 0x65, 0x3a, 0x3a, 0x61, 0x73, 0x5f, 0x70, 0x6f
        /* <DEDUP_REMOVED lines=24> */
        /*0262*/ 	.byte	0x3c, 0x34, 0x30, 0x39, 0x36, 0x3e, 0x3e, 0x3e, 0x3e, 0x5d, 0x00
	.type		__unnamed_2,@object
	.size		__unnamed_2,(__unnamed_3 - __unnamed_2)
__unnamed_2:
        /* <DEDUP_REMOVED lines=26> */
	.type		__unnamed_3,@object
	.size		__unnamed_3,(.L_3 - __unnamed_3)
__unnamed_3:
        /* <DEDUP_REMOVED lines=40> */
        /*0688*/ 	.byte	0x74, 0x65, 0x3a, 0x3a, 0x43, 0x3c, 0x30, 0x3e, 0x3e, 0x3e, 0x3e, 0x5d, 0x00
.L_3:


//--------------------- .nv.shared._ZN7cutlass13device_kernelINS_4gemm6kernel13GemmUniversalIN4cute5tupleIJiiiiEEENS1_10collective13CollectiveMmaINS1_35MainloopSm100TmaUmmaWarpSpecializedILi3ELi2ELi4ENS5_IJNS4_1CILi1EEENSA_ILi2EEESB_EEEEENS5_IJNSA_ILi64EEENSA_ILi256EEESF_EEENS_12float_e4m3_tENS5_IJlSB_lEEESI_SJ_NS4_8TiledMMAINS4_8MMA_AtomIJNS4_10MMA_TraitsINS4_19SM100_MMA_F8F6F4_SSEJSI_SI_fSF_SG_NS4_17integral_constantINS4_4UMMA5MajorELSQ_0EEESR_NSO_INSP_7ScaleInELSS_0EEEST_EEEEEENS4_6LayoutINS5_IJSB_SB_SB_EEENS5_IJNSA_ILi0EEESY_SY_EEEEENS5_IJNS4_10UnderscoreES11_S11_EEEEENS4_23SM90_TMA_LOAD_MULTICASTENS4_14ComposedLayoutINS4_7SwizzleILi2ELi4ELi3EEENS4_18smem_ptr_flag_bitsILi8EEENSW_INS5_IJNSA_ILi8EEESF_EEENS5_IJSF_SB_EEEEEEEvNS4_8identityENS4_13SM90_TMA_LOADES1E_vS1F_EENS_8epilogue10collective18CollectiveEpilogueINS1I_23Sm100TmaWarpSpecializedILi4ELi2ELi32ELb0ELb0EEEJSH_NS5_IJNSW_ISF_SB_EES1N_EEESI_SJ_SI_SJ_NS1I_6fusion15FusionCallbacksIS1M_NS1P_17LinearCombinationISI_fSI_fLNS_15FloatRoundStyleE2EEESH_S1O_JEEENS4_5SM1004TMEM4LOAD26SM100_TMEM_LOAD_16dp32b32xES1G_S1E_NS4_39AutoVectorizingCopyWithAssumedAlignmentILi128EEENS4_14SM90_TMA_STOREES1E_S20_S20_EEEvvEEEEvNT_6ParamsE --------------------------
	.section	.nv.shared._ZN7cutlass13device_kernelINS_4gemm6kernel13GemmUniversalIN4cute5tupleIJiiiiEEENS1_10collective13CollectiveMmaINS1_35MainloopSm100TmaUmmaWarpSpecializedILi3ELi2ELi4ENS5_IJNS4_1CILi1EEENSA_ILi2EEESB_EEEEENS5_IJNSA_ILi64EEENSA_ILi256EEESF_EEENS_12float_e4m3_tENS5_IJlSB_lEEESI_SJ_NS4_8TiledMMAINS4_8MMA_AtomIJNS4_10MMA_TraitsINS4_19SM100_MMA_F8F6F4_SSEJSI_SI_fSF_SG_NS4_17integral_constantINS4_4UMMA5MajorELSQ_0EEESR_NSO_INSP_7ScaleInELSS_0EEEST_EEEEEENS4_6LayoutINS5_IJSB_SB_SB_EEENS5_IJNSA_ILi0EEESY_SY_EEEEENS5_IJNS4_10UnderscoreES11_S11_EEEEENS4_23SM90_TMA_LOAD_MULTICASTENS4_14ComposedLayoutINS4_7SwizzleILi2ELi4ELi3EEENS4_18smem_ptr_flag_bitsILi8EEENSW_INS5_IJNSA_ILi8EEESF_EEENS5_IJSF_SB_EEEEEEEvNS4_8identityENS4_13SM90_TMA_LOADES1E_vS1F_EENS_8epilogue10collective18CollectiveEpilogueINS1I_23Sm100TmaWarpSpecializedILi4ELi2ELi32ELb0ELb0EEEJSH_NS5_IJNSW_ISF_SB_EES1N_EEESI_SJ_SI_SJ_NS1I_6fusion15FusionCallbacksIS1M_NS1P_17LinearCombinationISI_fSI_fLNS_15FloatRoundStyleE2EEESH_S1O_JEEENS4_5SM1004TMEM4LOAD26SM100_TMEM_LOAD_16dp32b32xES1G_S1E_NS4_39AutoVectorizingCopyWithAssumedAlignmentILi128EEENS4_14SM90_TMA_STOREES1E_S20_S20_EEEvvEEEEvNT_6ParamsE,"aw",@nobits
	.sectionflags	@""
	.align	16
	.zero		1024


//--------------------- .nv.shared.reserved.0     --------------------------
	.section	.nv.shared.reserved.0,"aw",@nobits
	.weak		__nv_reservedSMEM_offset_0_alias
	.size		__nv_reservedSMEM_offset_0_alias, 0, 64
	.other		__nv_reservedSMEM_offset_0_alias,@"STO_CUDA_RESERVED_SHARED STV_DEFAULT"
__nv_reservedSMEM_offset_0_alias:
	.zero		0
.nv.shared.reserved.0:
	.zero		64
	.weak		__nv_reservedSMEM_tcgen05_partition
	.type		__nv_reservedSMEM_tcgen05_partition,@object
	.size		__nv_reservedSMEM_tcgen05_partition,(.L_0 - __nv_reservedSMEM_tcgen05_partition)
__nv_reservedSMEM_tcgen05_partition:
	.zero		32
.L_0:


//--------------------- .nv.global                --------------------------
	.section	.nv.global,"aw",@nobits
.nv.global:
	.type		_ZN39_INTERNAL_82d626bd_4_k_cu_046fb977_78374cute1_E,@object
	.size		_ZN39_INTERNAL_82d626bd_4_k_cu_046fb977_78374cute1_E,(_ZN39_INTERNAL_82d626bd_4_k_cu_046fb977_78374cuda3std3__45__cpo6cbeginE - _ZN39_INTERNAL_82d626bd_4_k_cu_046fb977_78374cute1_E)
_ZN39_INTERNAL_82d626bd_4_k_cu_046fb977_78374cute1_E:
	.zero		1
	.type		_ZN39_INTERNAL_82d626bd_4_k_cu_046fb977_78374cuda3std3__45__cpo6cbeginE,@object
	.size		_ZN39_INTERNAL_82d626bd_4_k_cu_046fb977_78374cuda3std3__45__cpo6cbeginE,(_ZN39_INTERNAL_82d626bd_4_k_cu_046fb977_78374cuda3std3__48in_placeE - _ZN39_INTERNAL_82d626bd_4_k_cu_046fb977_78374cuda3std3__45__cpo6cbeginE)
_ZN39_INTERNAL_82d626bd_4_k_cu_046fb977_78374cuda3std3__45__cpo6cbeginE:
	.zero		1
	.type		_ZN39_INTERNAL_82d626bd_4_k_cu_046fb977_78374cuda3std3__48in_placeE,@object
	.size		_ZN39_INTERNAL_82d626bd_4_k_cu_046fb977_78374cuda3std3__48in_placeE,(_ZN39_INTERNAL_82d626bd_4_k_cu_046fb977_78374cuda3std6ranges3__45__cpo9iter_moveE - _ZN39_INTERNAL_82d626bd_4_k_cu_046fb977_78374cuda3std3__48in_placeE)
_ZN39_INTERNAL_82d626bd_4_k_cu_046fb977_78374cuda3std3__48in_placeE:
	.zero		1
	.type		_ZN39_INTERNAL_82d626bd_4_k_cu_046fb977_78374cuda3std6ranges3__45__cpo9iter_moveE,@object
	.size		_ZN39_INTERNAL_82d626bd_4_k_cu_046fb977_78374cuda3std6ranges3__45__cpo9iter_moveE,(_ZN39_INTERNAL_82d626bd_4_k_cu_046fb977_78374cuda3std3__45__cpo5beginE - _ZN39_INTERNAL_82d626bd_4_k_cu_046fb977_78374cuda3std6ranges3__45__cpo9iter_moveE)
_ZN39_INTERNAL_82d626bd_4_k_cu_046fb977_78374cuda3std6ranges3__45__cpo9iter_moveE:
	.zero		1
	.type		_ZN39_INTERNAL_82d626bd_4_k_cu_046fb977_78374cuda3std3__45__cpo5beginE,@object
	.size		_ZN39_INTERNAL_82d626bd_4_k_cu_046fb977_78374cuda3std3__45__cpo5beginE,(_ZN39_INTERNAL_82d626bd_4_k_cu_046fb977_78374cuda3std3__441_GLOBAL__N__82d626bd_4_k_cu_046fb977_78376ignoreE - _ZN39_INTERNAL_82d626bd_4_k_cu_046fb977_78374cuda3std3__45__cpo5beginE)
_ZN39_INTERNAL_82d626bd_4_k_cu_046fb977_78374cuda3std3__45__cpo5beginE:
	.zero		1
	.type		_ZN39_INTERNAL_82d626bd_4_k_cu_046fb977_78374cuda3std3__441_GLOBAL__N__82d626bd_4_k_cu_046fb977_78376ignoreE,@object
	.size		_ZN39_INTERNAL_82d626bd_4_k_cu_046fb977_78374cuda3std3__441_GLOBAL__N__82d626bd_4_k_cu_046fb977_78376ignoreE,(_ZN39_INTERNAL_82d626bd_4_k_cu_046fb977_78374cute7productE - _ZN39_INTERNAL_82d626bd_4_k_cu_046fb977_78374cuda3std3__441_GLOBAL__N__82d626bd_4_k_cu_046fb977_78376ignoreE)
_ZN39_INTERNAL_82d626bd_4_k_cu_046fb977_78374cuda3std3__441_GLOBAL__N__82d626bd_4_k_cu_046fb977_78376ignoreE:
	.zero		1
	.type		_ZN39_INTERNAL_82d626bd_4_k_cu_046fb977_78374cute7productE,@object
	.size		_ZN39_INTERNAL_82d626bd_4_k_cu_046fb977_78374cute7productE,(_ZN39_INTERNAL_82d626bd_4_k_cu_046fb977_78374cuda3std3__45__cpo3endE - _ZN39_INTERNAL_82d626bd_4_k_cu_046fb977_78374cute7productE)
_ZN39_INTERNAL_82d626bd_4_k_cu_046fb977_78374cute7productE:
	.zero		1
	.type		_ZN39_INTERNAL_82d626bd_4_k_cu_046fb977_78374cuda3std3__45__cpo3endE,@object
	.size		_ZN39_INTERNAL_82d626bd_4_k_cu_046fb977_78374cuda3std3__45__cpo3endE,(_ZN39_INTERNAL_82d626bd_4_k_cu_046fb977_78374cuda3std3__419piecewise_constructE - _ZN39_INTERNAL_82d626bd_4_k_cu_046fb977_78374cuda3std3__45__cpo3endE)
_ZN39_INTERNAL_82d626bd_4_k_cu_046fb977_78374cuda3std3__45__cpo3endE:
	.zero		1
	.type		_ZN39_INTERNAL_82d626bd_4_k_cu_046fb977_78374cuda3std3__419piecewise_constructE,@object
	.size		_ZN39_INTERNAL_82d626bd_4_k_cu_046fb977_78374cuda3std3__419piecewise_constructE,(_ZN39_INTERNAL_82d626bd_4_k_cu_046fb977_78374cuda3std3__45__cpo4cendE - _ZN39_INTERNAL_82d626bd_4_k_cu_046fb977_78374cuda3std3__419piecewise_constructE)
_ZN39_INTERNAL_82d626bd_4_k_cu_046fb977_78374cuda3std3__419piecewise_constructE:
	.zero		1
	.type		_ZN39_INTERNAL_82d626bd_4_k_cu_046fb977_78374cuda3std3__45__cpo4cendE,@object
	.size		_ZN39_INTERNAL_82d626bd_4_k_cu_046fb977_78374cuda3std3__45__cpo4cendE,(_ZN39_INTERNAL_82d626bd_4_k_cu_046fb977_78374cuda3std6ranges3__45__cpo4swapE - _ZN39_INTERNAL_82d626bd_4_k_cu_046fb977_78374cuda3std3__45__cpo4cendE)
_ZN39_INTERNAL_82d626bd_4_k_cu_046fb977_78374cuda3std3__45__cpo4cendE:
	.zero		1
	.type		_ZN39_INTERNAL_82d626bd_4_k_cu_046fb977_78374cuda3std6ranges3__45__cpo4swapE,@object
	.size		_ZN39_INTERNAL_82d626bd_4_k_cu_046fb977_78374cuda3std6ranges3__45__cpo4swapE,(.L_11 - _ZN39_INTERNAL_82d626bd_4_k_cu_046fb977_78374cuda3std6ranges3__45__cpo4swapE)
_ZN39_INTERNAL_82d626bd_4_k_cu_046fb977_78374cuda3std6ranges3__45__cpo4swapE:
	.zero		1
.L_11:


//--------------------- .nv.constant0._ZN7cutlass13device_kernelINS_4gemm6kernel13GemmUniversalIN4cute5tupleIJiiiiEEENS1_10collective13CollectiveMmaINS1_35MainloopSm100TmaUmmaWarpSpecializedILi3ELi2ELi4ENS5_IJNS4_1CILi1EEENSA_ILi2EEESB_EEEEENS5_IJNSA_ILi64EEENSA_ILi256EEESF_EEENS_12float_e4m3_tENS5_IJlSB_lEEESI_SJ_NS4_8TiledMMAINS4_8MMA_AtomIJNS4_10MMA_TraitsINS4_19SM100_MMA_F8F6F4_SSEJSI_SI_fSF_SG_NS4_17integral_constantINS4_4UMMA5MajorELSQ_0EEESR_NSO_INSP_7ScaleInELSS_0EEEST_EEEEEENS4_6LayoutINS5_IJSB_SB_SB_EEENS5_IJNSA_ILi0EEESY_SY_EEEEENS5_IJNS4_10UnderscoreES11_S11_EEEEENS4_23SM90_TMA_LOAD_MULTICASTENS4_14ComposedLayoutINS4_7SwizzleILi2ELi4ELi3EEENS4_18smem_ptr_flag_bitsILi8EEENSW_INS5_IJNSA_ILi8EEESF_EEENS5_IJSF_SB_EEEEEEEvNS4_8identityENS4_13SM90_TMA_LOADES1E_vS1F_EENS_8epilogue10collective18CollectiveEpilogueINS1I_23Sm100TmaWarpSpecializedILi4ELi2ELi32ELb0ELb0EEEJSH_NS5_IJNSW_ISF_SB_EES1N_EEESI_SJ_SI_SJ_NS1I_6fusion15FusionCallbacksIS1M_NS1P_17LinearCombinationISI_fSI_fLNS_15FloatRoundStyleE2EEESH_S1O_JEEENS4_5SM1004TMEM4LOAD26SM100_TMEM_LOAD_16dp32b32xES1G_S1E_NS4_39AutoVectorizingCopyWithAssumedAlignmentILi128EEENS4_14SM90_TMA_STOREES1E_S20_S20_EEEvvEEEEvNT_6ParamsE --------------------------
	.section	.nv.constant0._ZN7cutlass13device_kernelINS_4gemm6kernel13GemmUniversalIN4cute5tupleIJiiiiEEENS1_10collective13CollectiveMmaINS1_35MainloopSm100TmaUmmaWarpSpecializedILi3ELi2ELi4ENS5_IJNS4_1CILi1EEENSA_ILi2EEESB_EEEEENS5_IJNSA_ILi64EEENSA_ILi256EEESF_EEENS_12float_e4m3_tENS5_IJlSB_lEEESI_SJ_NS4_8TiledMMAINS4_8MMA_AtomIJNS4_10MMA_TraitsINS4_19SM100_MMA_F8F6F4_SSEJSI_SI_fSF_SG_NS4_17integral_constantINS4_4UMMA5MajorELSQ_0EEESR_NSO_INSP_7ScaleInELSS_0EEEST_EEEEEENS4_6LayoutINS5_IJSB_SB_SB_EEENS5_IJNSA_ILi0EEESY_SY_EEEEENS5_IJNS4_10UnderscoreES11_S11_EEEEENS4_23SM90_TMA_LOAD_MULTICASTENS4_14ComposedLayoutINS4_7SwizzleILi2ELi4ELi3EEENS4_18smem_ptr_flag_bitsILi8EEENSW_INS5_IJNSA_ILi8EEESF_EEENS5_IJSF_SB_EEEEEEEvNS4_8identityENS4_13SM90_TMA_LOADES1E_vS1F_EENS_8epilogue10collective18CollectiveEpilogueINS1I_23Sm100TmaWarpSpecializedILi4ELi2ELi32ELb0ELb0EEEJSH_NS5_IJNSW_ISF_SB_EES1N_EEESI_SJ_SI_SJ_NS1I_6fusion15FusionCallbacksIS1M_NS1P_17LinearCombinationISI_fSI_fLNS_15FloatRoundStyleE2EEESH_S1O_JEEENS4_5SM1004TMEM4LOAD26SM100_TMEM_LOAD_16dp32b32xES1G_S1E_NS4_39AutoVectorizingCopyWithAssumedAlignmentILi128EEENS4_14SM90_TMA_STOREES1E_S20_S20_EEEvvEEEEvNT_6ParamsE,"a",@progbits
	.sectionflags	@""
	.align	4
.nv.constant0._ZN7cutlass13device_kernelINS_4gemm6kernel13GemmUniversalIN4cute5tupleIJiiiiEEENS1_10collective13CollectiveMmaINS1_35MainloopSm100TmaUmmaWarpSpecializedILi3ELi2ELi4ENS5_IJNS4_1CILi1EEENSA_ILi2EEESB_EEEEENS5_IJNSA_ILi64EEENSA_ILi256EEESF_EEENS_12float_e4m3_tENS5_IJlSB_lEEESI_SJ_NS4_8TiledMMAINS4_8MMA_AtomIJNS4_10MMA_TraitsINS4_19SM100_MMA_F8F6F4_SSEJSI_SI_fSF_SG_NS4_17integral_constantINS4_4UMMA5MajorELSQ_0EEESR_NSO_INSP_7ScaleInELSS_0EEEST_EEEEEENS4_6LayoutINS5_IJSB_SB_SB_EEENS5_IJNSA_ILi0EEESY_SY_EEEEENS5_IJNS4_10UnderscoreES11_S11_EEEEENS4_23SM90_TMA_LOAD_MULTICASTENS4_14ComposedLayoutINS4_7SwizzleILi2ELi4ELi3EEENS4_18smem_ptr_flag_bitsILi8EEENSW_INS5_IJNSA_ILi8EEESF_EEENS5_IJSF_SB_EEEEEEEvNS4_8identityENS4_13SM90_TMA_LOADES1E_vS1F_EENS_8epilogue10collective18CollectiveEpilogueINS1I_23Sm100TmaWarpSpecializedILi4ELi2ELi32ELb0ELb0EEEJSH_NS5_IJNSW_ISF_SB_EES1N_EEESI_SJ_SI_SJ_NS1I_6fusion15FusionCallbacksIS1M_NS1P_17LinearCombinationISI_fSI_fLNS_15FloatRoundStyleE2EEESH_S1O_JEEENS4_5SM1004TMEM4LOAD26SM100_TMEM_LOAD_16dp32b32xES1G_S1E_NS4_39AutoVectorizingCopyWithAssumedAlignmentILi128EEENS4_14SM90_TMA_STOREES1E_S20_S20_EEEvvEEEEvNT_6ParamsE:
	.zero		2944


//--------------------- SYMBOLS --------------------------

	.type		.nv.reservedSmem.offset0,@object
	.size		.nv.reservedSmem.offset0,0x4
	.type		.nv.reservedSmem.cap,@object
	.size		.nv.reservedSmem.cap,0x4
	.type		__assertfail,@function
